def matmul_kernel(
    a_ptr,
    b_ptr,
    c_ptr,
    M,
    N,
    K,
    stride_am,
    stride_ak,
    stride_bk,
    stride_bn,
    stride_cm,
    stride_cn,
    BLOCK_M: tl.constexpr,
    BLOCK_N: tl.constexpr,
    BLOCK_K: tl.constexpr,
    GROUP_M: tl.constexpr,
):
    pid = tl.program_id(axis=0)
    num_pid_m = tl.cdiv(M, BLOCK_M)
    num_pid_n = tl.cdiv(N, BLOCK_N)
    num_pid_in_group = GROUP_M * num_pid_n
    group_id = pid // num_pid_in_group
    first_pid_m = group_id * GROUP_M
    group_size_m = min(num_pid_m - first_pid_m, GROUP_M)
    pid_m = first_pid_m + ((pid % num_pid_in_group) % group_size_m)
    pid_n = (pid % num_pid_in_group) // group_size_m

    offs_am = (pid_m * BLOCK_M + tl.arange(0, BLOCK_M)) % M
    offs_bn = (pid_n * BLOCK_N + tl.arange(0, BLOCK_N)) % N
    offs_k = tl.arange(0, BLOCK_K)
    a_ptrs = a_ptr + offs_am[:, None] * stride_am + offs_k[None, :] * stride_ak
    b_ptrs = b_ptr + offs_k[:, None] * stride_bk + offs_bn[None, :] * stride_bn

    acc = tl.zeros((BLOCK_M, BLOCK_N), dtype=tl.float32)
    for kk in range(0, tl.cdiv(K, BLOCK_K)):
        a = tl.load(a_ptrs, mask=offs_k[None, :] < K - kk * BLOCK_K, other=0.0)
        b = tl.load(b_ptrs, mask=offs_k[:, None] < K - kk * BLOCK_K, other=0.0)
        acc = tl.dot(a, b, acc)
        a_ptrs += BLOCK_K * stride_ak
        b_ptrs += BLOCK_K * stride_bk

    c = acc.to(c_ptr.dtype.element_ty)
    offs_cm = pid_m * BLOCK_M + tl.arange(0, BLOCK_M)
    offs_cn = pid_n * BLOCK_N + tl.arange(0, BLOCK_N)
    c_ptrs = c_ptr + offs_cm[:, None] * stride_cm + offs_cn[None, :] * stride_cn
    mask = (offs_cm[:, None] < M) & (offs_cn[None, :] < N)
    tl.store(c_ptrs, c, mask=mask)

# config = {"BLOCK_K": 32, "BLOCK_M": 128, "BLOCK_N": 512, "GROUP_M": 8, "arch": "sm_100", "dtype": "fp8e5m2", "num_ctas": 4, "num_stages": 3, "num_warps": 4}
# arch = sm_100


// ===== COMPILED SASS (sm_100a) =====

	.target	sm_100a

	.elftype	@"ET_EXEC"


//--------------------- .note.nv.tkinfo           --------------------------
	.section	.note.nv.tkinfo,"",@"SHT_NOTE"
	.sectionflags	@"SHF_NOTE_NV_TKINFO"
	.tkinfo
        /*0018*/ 	.word	0x00000081
        /*0030*/ 	.string	""
        /*0030*/ 	.string	"ptxas-blackwell"
        /*0030*/ 	.string	"Cuda compilation tools, release 12.9, V12.9.86"
        /*0030*/ 	.string	"Build cuda_12.9.r12.9/compiler.36037853_0"
        /*0030*/ 	.string	"-v  -suppress-debug-info  -lineinfo  -arch sm_100a "



//--------------------- .note.nv.cuver            --------------------------
	.section	.note.nv.cuver,"",@"SHT_NOTE"
	.sectionflags	@"SHF_NOTE_NV_CUVER"
        /*0018*/ 	.short	0x0001
        /*001a*/ 	.short	0x0064
        /*001c*/ 	.short	0x0001
        /*001e*/ 	.short	0x0000
        /*0020*/ 	.short	0x0001
        /*0022*/ 	.short	0x0000


//--------------------- .nv.info                  --------------------------
	.section	.nv.info,"",@"SHT_CUDA_INFO"
	.align	4


	//----- nvinfo : EIATTR_REGCOUNT
	.align		4
        /*0000*/ 	.byte	0x04, 0x2f
        /*0002*/ 	.short	(.L_4 - .L_3)
	.align		4
.L_3:
        /*0004*/ 	.word	index@(matmul_kernel)
        /*0008*/ 	.word	0x000000fc


	//----- nvinfo : EIATTR_FRAME_SIZE
	.align		4
.L_4:
        /*000c*/ 	.byte	0x04, 0x11
        /*000e*/ 	.short	(.L_6 - .L_5)
	.align		4
.L_5:
        /*0010*/ 	.word	index@($__internal_2_$__cuda_sm10x_tcgen05_guardrail_trap_unallocated_columns_being_dealloced)
        /*0014*/ 	.word	0x00000000


	//----- nvinfo : EIATTR_FRAME_SIZE
	.align		4
.L_6:
        /*0018*/ 	.byte	0x04, 0x11
        /*001a*/ 	.short	(.L_8 - .L_7)
	.align		4
.L_7:
        /*001c*/ 	.word	index@($__internal_1_$__cuda_sm10x_tcgen05_guardrail_trap_phase_invalid_during_alloc)
        /*0020*/ 	.word	0x00000000


	//----- nvinfo : EIATTR_FRAME_SIZE
	.align		4
.L_8:
        /*0024*/ 	.byte	0x04, 0x11
        /*0026*/ 	.short	(.L_10 - .L_9)
	.align		4
.L_9:
        /*0028*/ 	.word	index@($__internal_0_$__cuda_sm10x_tcgen05_guardrail_trap_col_being_dealloced_not_returned_by_alloc)
        /*002c*/ 	.word	0x00000000


	//----- nvinfo : EIATTR_FRAME_SIZE
	.align		4
.L_10:
        /*0030*/ 	.byte	0x04, 0x11
        /*0032*/ 	.short	(.L_12 - .L_11)
	.align		4
.L_11:
        /*0034*/ 	.word	index@(matmul_kernel)
        /*0038*/ 	.word	0x00000000


	//----- nvinfo : EIATTR_MIN_STACK_SIZE
	.align		4
.L_12:
        /*003c*/ 	.byte	0x04, 0x12
        /*003e*/ 	.short	(.L_14 - .L_13)
	.align		4
.L_13:
        /*0040*/ 	.word	index@(matmul_kernel)
        /*0044*/ 	.word	0x00000000
.L_14:


//--------------------- .nv.info.matmul_kernel    --------------------------
	.section	.nv.info.matmul_kernel,"",@"SHT_CUDA_INFO"
	.sectionflags	@""
	.align	4


	//----- nvinfo : EIATTR_CUDA_API_VERSION
	.align		4
        /*0000*/ 	.byte	0x04, 0x37
        /*0002*/ 	.short	(.L_16 - .L_15)
.L_15:
        /*0004*/ 	.word	0x00000081


	//----- nvinfo : EIATTR_KPARAM_INFO
	.align		4
.L_16:
        /*0008*/ 	.byte	0x04, 0x17
        /*000a*/ 	.short	(.L_18 - .L_17)
.L_17:
        /*000c*/ 	.word	0x00000000
        /*0010*/ 	.short	0x000d
        /*0012*/ 	.short	0x0048
        /*0014*/ 	.byte	0x00, 0xf4, 0x21, 0x00


	//----- nvinfo : EIATTR_KPARAM_INFO
	.align		4
.L_18:
        /*0018*/ 	.byte	0x04, 0x17
        /*001a*/ 	.short	(.L_20 - .L_19)
.L_19:
        /*001c*/ 	.word	0x00000000
        /*0020*/ 	.short	0x000c
        /*0022*/ 	.short	0x0040
        /*0024*/ 	.byte	0x00, 0xf4, 0x21, 0x00


	//----- nvinfo : EIATTR_KPARAM_INFO
	.align		4
.L_20:
        /*0028*/ 	.byte	0x04, 0x17
        /*002a*/ 	.short	(.L_22 - .L_21)
.L_21:
        /*002c*/ 	.word	0x00000000
        /*0030*/ 	.short	0x000b
        /*0032*/ 	.short	0x0038
        /*0034*/ 	.byte	0x00, 0xf0, 0x11, 0x00


	//----- nvinfo : EIATTR_KPARAM_INFO
	.align		4
.L_22:
        /*0038*/ 	.byte	0x04, 0x17
        /*003a*/ 	.short	(.L_24 - .L_23)
.L_23:
        /*003c*/ 	.word	0x00000000
        /*0040*/ 	.short	0x000a
        /*0042*/ 	.short	0x0034
        /*0044*/ 	.byte	0x00, 0xf0, 0x11, 0x00


	//----- nvinfo : EIATTR_KPARAM_INFO
	.align		4
.L_24:
        /*0048*/ 	.byte	0x04, 0x17
        /*004a*/ 	.short	(.L_26 - .L_25)
.L_25:
        /*004c*/ 	.word	0x00000000
        /*0050*/ 	.short	0x0009
        /*0052*/ 	.short	0x0030
        /*0054*/ 	.byte	0x00, 0xf0, 0x11, 0x00


	//----- nvinfo : EIATTR_KPARAM_INFO
	.align		4
.L_26:
        /*0058*/ 	.byte	0x04, 0x17
        /*005a*/ 	.short	(.L_28 - .L_27)
.L_27:
        /*005c*/ 	.word	0x00000000
        /*0060*/ 	.short	0x0008
        /*0062*/ 	.short	0x002c
        /*0064*/ 	.byte	0x00, 0xf0, 0x11, 0x00


	//----- nvinfo : EIATTR_KPARAM_INFO
	.align		4
.L_28:
        /*0068*/ 	.byte	0x04, 0x17
        /*006a*/ 	.short	(.L_30 - .L_29)
.L_29:
        /*006c*/ 	.word	0x00000000
        /*0070*/ 	.short	0x0007
        /*0072*/ 	.short	0x0028
        /*0074*/ 	.byte	0x00, 0xf0, 0x11, 0x00


	//----- nvinfo : EIATTR_KPARAM_INFO
	.align		4
.L_30:
        /*0078*/ 	.byte	0x04, 0x17
        /*007a*/ 	.short	(.L_32 - .L_31)
.L_31:
        /*007c*/ 	.word	0x00000000
        /*0080*/ 	.short	0x0006
        /*0082*/ 	.short	0x0024
        /*0084*/ 	.byte	0x00, 0xf0, 0x11, 0x00


	//----- nvinfo : EIATTR_KPARAM_INFO
	.align		4
.L_32:
        /*0088*/ 	.byte	0x04, 0x17
        /*008a*/ 	.short	(.L_34 - .L_33)
.L_33:
        /*008c*/ 	.word	0x00000000
        /*0090*/ 	.short	0x0005
        /*0092*/ 	.short	0x0020
        /*0094*/ 	.byte	0x00, 0xf0, 0x11, 0x00


	//----- nvinfo : EIATTR_KPARAM_INFO
	.align		4
.L_34:
        /*0098*/ 	.byte	0x04, 0x17
        /*009a*/ 	.short	(.L_36 - .L_35)
.L_35:
        /*009c*/ 	.word	0x00000000
        /*00a0*/ 	.short	0x0004
        /*00a2*/ 	.short	0x001c
        /*00a4*/ 	.byte	0x00, 0xf0, 0x11, 0x00


	//----- nvinfo : EIATTR_KPARAM_INFO
	.align		4
.L_36:
        /*00a8*/ 	.byte	0x04, 0x17
        /*00aa*/ 	.short	(.L_38 - .L_37)
.L_37:
        /*00ac*/ 	.word	0x00000000
        /*00b0*/ 	.short	0x0003
        /*00b2*/ 	.short	0x0018
        /*00b4*/ 	.byte	0x00, 0xf0, 0x11, 0x00


	//----- nvinfo : EIATTR_KPARAM_INFO
	.align		4
.L_38:
        /*00b8*/ 	.byte	0x04, 0x17
        /*00ba*/ 	.short	(.L_40 - .L_39)
.L_39:
        /*00bc*/ 	.word	0x00000000
        /*00c0*/ 	.short	0x0002
        /*00c2*/ 	.short	0x0010
        /*00c4*/ 	.byte	0x00, 0xf4, 0x21, 0x00


	//----- nvinfo : EIATTR_KPARAM_INFO
	.align		4
.L_40:
        /*00c8*/ 	.byte	0x04, 0x17
        /*00ca*/ 	.short	(.L_42 - .L_41)
.L_41:
        /*00cc*/ 	.word	0x00000000
        /*00d0*/ 	.short	0x0001
        /*00d2*/ 	.short	0x0008
        /*00d4*/ 	.byte	0x00, 0xf4, 0x21, 0x00


	//----- nvinfo : EIATTR_KPARAM_INFO
	.align		4
.L_42:
        /*00d8*/ 	.byte	0x04, 0x17
        /*00da*/ 	.short	(.L_44 - .L_43)
.L_43:
        /*00dc*/ 	.word	0x00000000
        /*00e0*/ 	.short	0x0000
        /*00e2*/ 	.short	0x0000
        /*00e4*/ 	.byte	0x00, 0xf4, 0x21, 0x00


	//----- nvinfo : EIATTR_EXPLICIT_CLUSTER
	.align		4
.L_44:
        /*00e8*/ 	.byte	0x01, 0x3e
	.zero		2


	//----- nvinfo : EIATTR_CTA_PER_CLUSTER
	.align		4
        /*00ec*/ 	.byte	0x04, 0x3d
        /*00ee*/ 	.short	(.L_46 - .L_45)
.L_45:
        /*00f0*/ 	.word	0x00000004
        /*00f4*/ 	.word	0x00000001
        /*00f8*/ 	.word	0x00000001


	//----- nvinfo : EIATTR_AT_ENTRY_FRAGMENTS
	.align		4
.L_46:
        /*00fc*/ 	.byte	0x04, 0x4f
        /*00fe*/ 	.short	(.L_48 - .L_47)


	//   ....[0]....
.L_47:
        /*0100*/ 	.word	0x00000004


	//----- nvinfo : EIATTR_RESERVED_SMEM_USED
	.align		4
.L_48:
        /*0104*/ 	.byte	0x01, 0x41
	.zero		2


	//----- nvinfo : EIATTR_SPARSE_MMA_MASK
	.align		4
        /*0108*/ 	.byte	0x03, 0x50
        /*010a*/ 	.short	0x0000


	//----- nvinfo : EIATTR_TCGEN05_1CTA_USED
	.align		4
        /*010c*/ 	.byte	0x01, 0x51
	.zero		2


	//----- nvinfo : EIATTR_MAXREG_COUNT
	.align		4
        /*0110*/ 	.byte	0x03, 0x1b
        /*0112*/ 	.short	0x00ff


	//----- nvinfo : EIATTR_NUM_BARRIERS
	.align		4
        /*0114*/ 	.byte	0x02, 0x4c
        /*0116*/ 	.byte	0x01
	.zero		1


	//----- nvinfo : EIATTR_INT_WARP_WIDE_INSTR_OFFSETS
	.align		4
        /*0118*/ 	.byte	0x04, 0x31
        /*011a*/ 	.short	(.L_50 - .L_49)


	//   ....[0]....
.L_49:
        /*011c*/ 	.word	0x000021f0


	//   ....[1]....
        /*0120*/ 	.word	0x00002200


	//   ....[2]....
        /*0124*/ 	.word	0x000048b0


	//   ....[3]....
        /*0128*/ 	.word	0x0000b3f0


	//   ....[4]....
        /*012c*/ 	.word	0x0000b440


	//----- nvinfo : EIATTR_COOP_GROUP_MASK_REGIDS
	.align		4
.L_50:
        /*0130*/ 	.byte	0x04, 0x29
        /*0132*/ 	.short	(.L_52 - .L_51)


	//   ....[0]....
.L_51:
        /*0134*/ 	.word	0xffffffff


	//   ....[1]....
        /*0138*/ 	.word	0xffffffff


	//   ....[2]....
        /*013c*/ 	.word	0xffffffff


	//   ....[3]....
        /*0140*/ 	.word	0xffffffff


	//----- nvinfo : EIATTR_COOP_GROUP_INSTR_OFFSETS
	.align		4
.L_52:
        /*0144*/ 	.byte	0x04, 0x28
        /*0146*/ 	.short	(.L_54 - .L_53)


	//   ....[0]....
.L_53:
        /*0148*/ 	.word	0x00000070


	//   ....[1]....
        /*014c*/ 	.word	0x00000330


	//   ....[2]....
        /*0150*/ 	.word	0x0000b280


	//   ....[3]....
        /*0154*/ 	.word	0x0000b4f0


	//----- nvinfo : EIATTR_VRC_CTA_INIT_COUNT
	.align		4
.L_54:
        /*0158*/ 	.byte	0x02, 0x4a
        /*015a*/ 	.byte	0x80
	.zero		1


	//----- nvinfo : EIATTR_MBARRIER_INSTR_OFFSETS
	.align		4
        /*015c*/ 	.byte	0x04, 0x39
        /*015e*/ 	.short	(.L_56 - .L_55)


	//   ....[0]....
.L_55:
        /*0160*/ 	.word	0x00002400
        /*0164*/ 	.word	0x000000ff
        /*0168*/ 	.word	0x00000000
        /*016c*/ 	.short	0x0100
        /*016e*/ 	.byte	0x0d
	.zero		1


	//   ....[1]....
        /*0170*/ 	.word	0x00004910
        /*0174*/ 	.word	0x000000ff
        /*0178*/ 	.word	0x00004008
        /*017c*/ 	.short	0x0100
        /*017e*/ 	.byte	0x10
	.zero		1


	//   ....[2]....
        /*0180*/ 	.word	0x00005050
        /*0184*/ 	.word	0x000000ff
        /*0188*/ 	.word	0x00000000
        /*018c*/ 	.short	0x010a
        /*018e*/ 	.byte	0x0d
	.zero		1


	//   ....[3]....
        /*0190*/ 	.word	0x00006d10
        /*0194*/ 	.word	0x000000ff
        /*0198*/ 	.word	0x00000000
        /*019c*/ 	.short	0x010a
        /*019e*/ 	.byte	0x0d
	.zero		1


	//   ....[4]....
        /*01a0*/ 	.word	0x00006e90
        /*01a4*/ 	.word	0x000000ff
        /*01a8*/ 	.word	0x00004000
        /*01ac*/ 	.short	0x0108
        /*01ae*/ 	.byte	0x10
	.zero		1


	//   ....[5]....
        /*01b0*/ 	.word	0x00006f40
        /*01b4*/ 	.word	0x000000ff
        /*01b8*/ 	.word	0x00004008
        /*01bc*/ 	.short	0x0108
        /*01be*/ 	.byte	0x10
	.zero		1


	//   ....[6]....
        /*01c0*/ 	.word	0x0000b510
        /*01c4*/ 	.word	0x000000ff
        /*01c8*/ 	.word	0x00000000
        /*01cc*/ 	.short	0x010a
        /*01ce*/ 	.byte	0x0d
	.zero		1


	//   ....[7]....
        /*01d0*/ 	.word	0x0000b540
        /*01d4*/ 	.word	0x000000ff
        /*01d8*/ 	.word	0x00000000
        /*01dc*/ 	.short	0x010a
        /*01de*/ 	.byte	0x0d
	.zero		1


	//----- nvinfo : EIATTR_NUM_MBARRIERS
	.align		4
.L_56:
        /*01e0*/ 	.byte	0x03, 0x38
        /*01e2*/ 	.short	0x0002


	//----- nvinfo : EIATTR_EXIT_INSTR_OFFSETS
	.align		4
        /*01e4*/ 	.byte	0x04, 0x1c
        /*01e6*/ 	.short	(.L_58 - .L_57)


	//   ....[0]....
.L_57:
        /*01e8*/ 	.word	0x0000b500


	//----- nvinfo : EIATTR_REQNTID
	.align		4
.L_58:
        /*01ec*/ 	.byte	0x04, 0x10
        /*01ee*/ 	.short	(.L_60 - .L_59)
.L_59:
        /*01f0*/ 	.word	0x00000080
        /*01f4*/ 	.word	0x00000001
        /*01f8*/ 	.word	0x00000001


	//----- nvinfo : EIATTR_CRS_STACK_SIZE
	.align		4
.L_60:
        /*01fc*/ 	.byte	0x04, 0x1e
        /*01fe*/ 	.short	(.L_62 - .L_61)
.L_61:
        /*0200*/ 	.word	0x00000000


	//----- nvinfo : EIATTR_CBANK_PARAM_SIZE
	.align		4
.L_62:
        /*0204*/ 	.byte	0x03, 0x19
        /*0206*/ 	.short	0x0050


	//----- nvinfo : EIATTR_PARAM_CBANK
	.align		4
        /*0208*/ 	.byte	0x04, 0x0a
        /*020a*/ 	.short	(.L_64 - .L_63)
	.align		4
.L_63:
        /*020c*/ 	.word	index@(.nv.constant0.matmul_kernel)
        /*0210*/ 	.short	0x0380
        /*0212*/ 	.short	0x0050


	//----- nvinfo : EIATTR_SW_WAR
	.align		4
.L_64:
        /*0214*/ 	.byte	0x04, 0x36
        /*0216*/ 	.short	(.L_66 - .L_65)
.L_65:
        /*0218*/ 	.word	0x00000008
.L_66:


//--------------------- .nv.compat                --------------------------
	.section	.nv.compat,"",@"SHT_CUDA_COMPAT_INFO"
	.align	4
        /*0000*/ 	.byte	0x02, 0x02, 0x02, 0x00, 0x02, 0x05, 0x05, 0x00, 0x02, 0x03, 0x00, 0x00, 0x02, 0x06, 0x01, 0x00


//--------------------- .nv.callgraph             --------------------------
	.section	.nv.callgraph,"",@"SHT_CUDA_CALLGRAPH"
	.align	4
	.sectionentsize	8
	.align		4
        /*0000*/ 	.word	0x00000000
	.align		4
        /*0004*/ 	.word	0xffffffff
	.align		4
        /*0008*/ 	.word	0x00000000
	.align		4
        /*000c*/ 	.word	0xfffffffe
	.align		4
        /*0010*/ 	.word	0x00000000
	.align		4
        /*0014*/ 	.word	0xfffffffd
	.align		4
        /*0018*/ 	.word	0x00000000
	.align		4
        /*001c*/ 	.word	0xfffffffc


//--------------------- .text.matmul_kernel       --------------------------
	.section	.text.matmul_kernel,"ax",@progbits
	.align	128
        .global         matmul_kernel
        .type           matmul_kernel,@function
        .size           matmul_kernel,(.L_x_20 - matmul_kernel)
        .other          matmul_kernel,@"STO_CUDA_ENTRY STV_DEFAULT"
matmul_kernel:
.text.matmul_kernel:
[----:B------:R-:W0:Y:S01]  /*0000*/  LDC R1, c[0x0][0x37c] ;  /* 0x0000df00ff017b82 */ /* 0x000e220000000800 */
[----:B------:R-:W1:Y:S01]  /*0010*/  S2R R86, SR_TID.X ;  /* 0x0000000000567919 */ /* 0x000e620000002100 */
[----:B------:R-:W2:Y:S01]  /*0020*/  LDCU.64 UR18, c[0x0][0x358] ;  /* 0x00006b00ff1277ac */ /* 0x000ea20008000a00 */
[----:B-1----:R-:W-:-:S13]  /*0030*/  ISETP.GE.U32.AND P0, PT, R86, 0x20, PT ;  /* 0x000000205600780c */ /* 0x002fda0003f06070 */
[----:B------:R-:W-:Y:S02]  /*0040*/  VOTEU.ANY UP0, P0 ;  /* 0x0000000000ff7886 */ /* 0x000fe40000000100 */
[----:B0-2---:R-:W-:Y:S05]  /*0050*/  BRA.U UP0, `(.L_x_0) ;  /* 0x0000000100b87547 */ /* 0x005fea000b800000 */
[----:B------:R-:W0:Y:S01]  /*0060*/  S2UR UR6, SR_CgaCtaId ;  /* 0x00000000000679c3 */ /* 0x000e220000008800 */
[----:B------:R-:W-:Y:S01]  /*0070*/  NOP ;  /* 0x0000000000007918 */ /* 0x000fe20000000000 */
[----:B------:R-:W-:Y:S02]  /*0080*/  UMOV UR4, 0x40 ;  /* 0x0000004000047882 */ /* 0x000fe40000000000 */
[----:B0-----:R-:W-:-:S09]  /*0090*/  ULEA UR4, UR6, UR4, 0x18 ;  /* 0x0000000406047291 */ /* 0x001fd2000f8ec0ff */
[----:B------:R-:W0:Y:S01]  /*00a0*/  LDS.U8 R0, [UR4] ;  /* 0x00000004ff007984 */ /* 0x000e220008000000 */
[----:B------:R-:W-:Y:S02]  /*00b0*/  UMOV UR4, 0x400 ;  /* 0x0000040000047882 */ /* 0x000fe40000000000 */
[----:B------:R-:W-:Y:S01]  /*00c0*/  ULEA UR4, UR6, UR4, 0x18 ;  /* 0x0000000406047291 */ /* 0x000fe2000f8ec0ff */
[----:B0-----:R-:W-:-:S13]  /*00d0*/  ISETP.NE.AND P0, PT, R0, RZ, PT ;  /* 0x000000ff0000720c */ /* 0x001fda0003f05270 */
[----:B------:R-:W-:Y:S05]  /*00e0*/  @P0 BRA `(.L_x_1) ;  /* 0x00000000007c0947 */ /* 0x000fea0003800000 */
[----:B------:R-:W-:-:S13]  /*00f0*/  ELECT P0, URZ, PT ;  /* 0x0000000000ff782f */ /* 0x000fda0003800000 */
[----:B------:R-:W-:Y:S05]  /*0100*/  @!P0 BRA `(.L_x_2) ;  /* 0x0000000000848947 */ /* 0x000fea0003800000 */
[----:B------:R-:W-:Y:S01]  /*0110*/  UMOV UR5, 0x4 ;  /* 0x0000000400057882 */ /* 0x000fe20000000000 */
[----:B------:R-:W-:Y:S02]  /*0120*/  IMAD.MOV.U32 R4, RZ, RZ, 0x1 ;  /* 0x00000001ff047424 */ /* 0x000fe400078e00ff */
[----:B------:R-:W-:Y:S02]  /*0130*/  IMAD.MOV.U32 R5, RZ, RZ, 0xf ;  /* 0x0000000fff057424 */ /* 0x000fe400078e00ff */
[----:B------:R-:W-:Y:S04]  /*0140*/  DEPBAR.LE SB0, 0x36 ;  /* 0x00008d800000791a */ /* 0x000fe80000000000 */
[----:B------:R-:W0:Y:S02]  /*0150*/  UTCATOMSWS.FIND_AND_SET.ALIGN UP1, UR5, UR5 ;  /* 0x00000005000575e3 */ /* 0x000e240008020800 */
[----:B0-----:R-:W-:-:S04]  /*0160*/  PLOP3.LUT P0, PT, PT, PT, UP1, 0x80, 0x8 ;  /* 0x000000000008781c */ /* 0x001fc80003f0f018 */
[----:B------:R-:W-:-:S04]  /*0170*/  SEL R0, RZ, 0xffffffff, !P0 ;  /* 0xffffffffff007807 */ /* 0x000fc80004000000 */
[----:B------:R-:W-:Y:S01]  /*0180*/  ISETP.NE.AND P0, PT, R0, RZ, PT ;  /* 0x000000ff0000720c */ /* 0x000fe20003f05270 */
[----:B------:R-:W-:-:S12]  /*0190*/  IMAD.U32 R0, RZ, RZ, UR5 ;  /* 0x00000005ff007e24 */ /* 0x000fd8000f8e00ff */
[----:B------:R-:W-:Y:S05]  /*01a0*/  @P0 BRA `(.L_x_3) ;  /* 0x0000000000240947 */ /* 0x000fea0003800000 */
.L_x_4:
[----:B------:R-:W-:Y:S05]  /*01b0*/  NANOSLEEP 0x64 ;  /* 0x000000640000795d */ /* 0x000fea0003800000 */
[----:B------:R-:W-:-:S05]  /*01c0*/  UMOV UR5, 0x4 ;  /* 0x0000000400057882 */ /* 0x000fca0000000000 */
[----:B------:R-:W-:Y:S04]  /*01d0*/  DEPBAR.LE SB0, 0x36 ;  /* 0x00008d800000791a */ /* 0x000fe80000000000 */
[----:B------:R-:W0:Y:S02]  /*01e0*/  UTCATOMSWS.FIND_AND_SET.ALIGN UP1, UR5, UR5 ;  /* 0x00000005000575e3 */ /* 0x000e240008020800 */
[----:B0-----:R-:W-:-:S04]  /*01f0*/  PLOP3.LUT P0, PT, PT, PT, UP1, 0x80, 0x8 ;  /* 0x000000000008781c */ /* 0x001fc80003f0f018 */
[----:B------:R-:W-:-:S04]  /*0200*/  SEL R0, RZ, 0xffffffff, !P0 ;  /* 0xffffffffff007807 */ /* 0x000fc80004000000 */
[----:B------:R-:W-:Y:S01]  /*0210*/  ISETP.NE.AND P0, PT, R0, RZ, PT ;  /* 0x000000ff0000720c */ /* 0x000fe20003f05270 */
[----:B------:R-:W-:-:S12]  /*0220*/  IMAD.U32 R0, RZ, RZ, UR5 ;  /* 0x00000005ff007e24 */ /* 0x000fd8000f8e00ff */
[----:B------:R-:W-:Y:S05]  /*0230*/  @!P0 BRA `(.L_x_4) ;  /* 0xfffffffc00dc8947 */ /* 0x000fea000383ffff */
.L_x_3:
[C---:B------:R-:W-:Y:S01]  /*0240*/  VIADD R3, R0.reuse, 0x10 ;  /* 0x0000001000037836 */ /* 0x040fe20000000000 */
[----:B------:R-:W-:Y:S01]  /*0250*/  UMOV UR5, 0x50 ;  /* 0x0000005000057882 */ /* 0x000fe20000000000 */
[----:B------:R-:W-:Y:S01]  /*0260*/  SHF.L.U32 R2, R5, R0, RZ ;  /* 0x0000000005027219 */ /* 0x000fe200000006ff */
[----:B------:R-:W-:Y:S01]  /*0270*/  ULEA UR5, UR6, UR5, 0x18 ;  /* 0x0000000506057291 */ /* 0x000fe2000f8ec0ff */
[----:B------:R-:W-:Y:S01]  /*0280*/  IMAD.SHL.U32 R0, R0, 0x20, RZ ;  /* 0x0000002000007824 */ /* 0x000fe200078e00ff */
[----:B------:R-:W-:-:S04]  /*0290*/  SHF.L.U32 R3, R4, R3, RZ ;  /* 0x0000000304037219 */ /* 0x000fc800000006ff */
[----:B------:R-:W-:-:S05]  /*02a0*/  LOP3.LUT R2, R3, R2, RZ, 0xfc, !PT ;  /* 0x0000000203027212 */ /* 0x000fca00078efcff */
[----:B------:R0:W-:Y:S04]  /*02b0*/  ATOMS.OR RZ, [UR5], R2 ;  /* 0x00000002ffff798c */ /* 0x0001e8000b000005 */
[----:B------:R0:W-:Y:S01]  /*02c0*/  STS [UR4], R0 ;  /* 0x00000000ff007988 */ /* 0x0001e20008000804 */
[----:B------:R-:W-:Y:S05]  /*02d0*/  BRA `(.L_x_2) ;  /* 0x0000000000107947 */ /* 0x000fea0003800000 */
.L_x_1:
[----:B------:R-:W-:Y:S01]  /*02e0*/  IMAD.MOV.U32 R0, RZ, RZ, -0x1 ;  /* 0xffffffffff007424 */ /* 0x000fe200078e00ff */
[----:B------:R-:W-:-:S04]  /*02f0*/  MOV R2, 0x320 ;  /* 0x0000032000027802 */ /* 0x000fc80000000f00 */
[----:B------:R0:W-:Y:S03]  /*0300*/  STS [UR4], R0 ;  /* 0x00000000ff007988 */ /* 0x0001e60008000804 */
[----:B0-----:R-:W-:Y:S05]  /*0310*/  CALL.REL.NOINC `($__internal_1_$__cuda_sm10x_tcgen05_guardrail_trap_phase_invalid_during_alloc) ;  /* 0x000000b000a07944 */ /* 0x001fea0003c00000 */
.L_x_2:
[----:B------:R-:W-:Y:S05]  /*0320*/  WARPSYNC.ALL ;  /* 0x0000000000007948 */ /* 0x000fea0003800000 */
[----:B------:R-:W-:Y:S01]  /*0330*/  NOP ;  /* 0x0000000000007918 */ /* 0x000fe20000000000 */
.L_x_0:
[----:B------:R-:W1:Y:S08]  /*0340*/  LDC.64 R42, c[0x0][0x398] ;  /* 0x0000e600ff2a7b82 */ /* 0x000e700000000a00 */
[----:B------:R-:W2:Y:S02]  /*0350*/  S2UR UR5, SR_CgaSize ;  /* 0x00000000000579c3 */ /* 0x000ea40000008a00 */
[----:B--2---:R-:W-:-:S12]  /*0360*/  UIMAD UR5, UR5, -0xa0, URZ ;  /* 0xffffff60050578a4 */ /* 0x004fd8000f8e02ff */
[----:B------:R-:W2:Y:S01]  /*0370*/  LDCU UR5, c[0x0][UR5+0x2b0] ;  /* 0x00005600050577ac */ /* 0x000ea20008000800 */
[----:B------:R-:W3:Y:S01]  /*0380*/  S2R R12, SR_CgaCtaId ;  /* 0x00000000000c7919 */ /* 0x000ee20000008800 */
[----:B------:R-:W-:Y:S02]  /*0390*/  SHF.R.U32.HI R179, RZ, 0x5, R86 ;  /* 0x00000005ffb37819 */ /* 0x000fe40000011656 */
[----:B------:R-:W-:Y:S01]  /*03a0*/  LOP3.LUT R146, R86, 0x7f, RZ, 0xc0, !PT ;  /* 0x0000007f56927812 */ /* 0x000fe200078ec0ff */
[----:B------:R-:W4:Y:S01]  /*03b0*/  S2UR UR4, SR_CTAID.X ;  /* 0x00000000000479c3 */ /* 0x000f220000002500 */
[----:B01----:R-:W-:Y:S01]  /*03c0*/  VIADD R0, R43, 0x1ff ;  /* 0x000001ff2b007836 */ /* 0x003fe20000000000 */
[----:B------:R-:W-:-:S04]  /*03d0*/  IABS R11, R42 ;  /* 0x0000002a000b7213 */ /* 0x000fc80000000000 */
[----:B------:R-:W-:Y:S02]  /*03e0*/  SHF.R.S32.HI R3, RZ, 0x1f, R0 ;  /* 0x0000001fff037819 */ /* 0x000fe40000011400 */
[----:B----4-:R-:W-:Y:S01]  /*03f0*/  I2FP.F32.U32 R5, UR4 ;  /* 0x0000000400057c45 */ /* 0x010fe20008201000 */
[----:B------:R-:W0:Y:S01]  /*0400*/  S2UR UR4, SR_CgaCtaId ;  /* 0x00000000000479c3 */ /* 0x000e220000008800 */
[----:B------:R-:W-:Y:S01]  /*0410*/  LEA.HI R3, R3, R0, RZ, 0x9 ;  /* 0x0000000003037211 */ /* 0x000fe200078f48ff */
[----:B---3--:R-:W-:Y:S02]  /*0420*/  IMAD.SHL.U32 R148, R12, 0x80, RZ ;  /* 0x000000800c947824 */ /* 0x008fe400078e00ff */
[----:B--2---:R-:W-:Y:S01]  /*0430*/  FMUL R5, R5, UR5 ;  /* 0x0000000505057c20 */ /* 0x004fe20008400000 */
[----:B------:R-:W-:-:S05]  /*0440*/  SHF.R.S32.HI R3, RZ, 0x9, R3 ;  /* 0x00000009ff037819 */ /* 0x000fca0000011403 */
[----:B------:R-:W-:Y:S01]  /*0450*/  IMAD.SHL.U32 R4, R3, 0x8, RZ ;  /* 0x0000000803047824 */ /* 0x000fe200078e00ff */
[----:B------:R-:W-:Y:S04]  /*0460*/  F2I.U32.TRUNC.NTZ R5, R5 ;  /* 0x0000000500057305 */ /* 0x000fe8000020f000 */
[----:B------:R-:W-:-:S04]  /*0470*/  IABS R7, R4 ;  /* 0x0000000400077213 */ /* 0x000fc80000000000 */
[----:B------:R-:W1:Y:S08]  /*0480*/  I2F.RP R0, R7 ;  /* 0x0000000700007306 */ /* 0x000e700000209400 */
[----:B-1----:R-:W1:Y:S02]  /*0490*/  MUFU.RCP R0, R0 ;  /* 0x0000000000007308 */ /* 0x002e640000001000 */
[----:B-1----:R-:W-:Y:S01]  /*04a0*/  VIADD R2, R0, 0xffffffe ;  /* 0x0ffffffe00027836 */ /* 0x002fe20000000000 */
[----:B------:R-:W-:-:S05]  /*04b0*/  IABS R0, R5 ;  /* 0x0000000500007213 */ /* 0x000fca0000000000 */
[----:B------:R1:W2:Y:S02]  /*04c0*/  F2I.FTZ.U32.TRUNC.NTZ R3, R2 ;  /* 0x0000000200037305 */ /* 0x0002a4000021f000 */
[----:B-1----:R-:W-:Y:S02]  /*04d0*/  IMAD.MOV.U32 R2, RZ, RZ, RZ ;  /* 0x000000ffff027224 */ /* 0x002fe400078e00ff */
[----:B--2---:R-:W-:-:S04]  /*04e0*/  IMAD.MOV R6, RZ, RZ, -R3 ;  /* 0x000000ffff067224 */ /* 0x004fc800078e0a03 */
[----:B------:R-:W-:Y:S01]  /*04f0*/  IMAD R9, R6, R7, RZ ;  /* 0x0000000706097224 */ /* 0x000fe200078e02ff */
[----:B------:R-:W-:-:S03]  /*0500*/  IABS R6, R4 ;  /* 0x0000000400067213 */ /* 0x000fc60000000000 */
[----:B------:R-:W-:-:S04]  /*0510*/  IMAD.HI.U32 R3, R3, R9, R2 ;  /* 0x0000000903037227 */ /* 0x000fc800078e0002 */
[----:B------:R-:W-:Y:S02]  /*0520*/  IMAD.MOV R2, RZ, RZ, -R6 ;  /* 0x000000ffff027224 */ /* 0x000fe400078e0a06 */
[----:B------:R-:W-:-:S04]  /*0530*/  IMAD.HI.U32 R3, R3, R0, RZ ;  /* 0x0000000003037227 */ /* 0x000fc800078e00ff */
[----:B------:R-:W-:Y:S01]  /*0540*/  IMAD R0, R3, R2, R0 ;  /* 0x0000000203007224 */ /* 0x000fe200078e0200 */
[----:B------:R-:W-:Y:S04]  /*0550*/  BAR.SYNC.DEFER_BLOCKING 0x0 ;  /* 0x0000000000007b1d */ /* 0x000fe80000010000 */
[----:B------:R-:W-:-:S13]  /*0560*/  ISETP.GT.U32.AND P1, PT, R7, R0, PT ;  /* 0x000000000700720c */ /* 0x000fda0003f24070 */
[----:B------:R-:W-:Y:S02]  /*0570*/  @!P1 IMAD.IADD R0, R0, 0x1, -R7 ;  /* 0x0000000100009824 */ /* 0x000fe400078e0a07 */
[----:B------:R-:W-:Y:S01]  /*0580*/  @!P1 VIADD R3, R3, 0x1 ;  /* 0x0000000103039836 */ /* 0x000fe20000000000 */
[----:B------:R-:W-:Y:S02]  /*0590*/  ISETP.NE.AND P1, PT, R4, RZ, PT ;  /* 0x000000ff0400720c */ /* 0x000fe40003f25270 */
[----:B------:R-:W-:Y:S02]  /*05a0*/  ISETP.GE.U32.AND P0, PT, R0, R7, PT ;  /* 0x000000070000720c */ /* 0x000fe40003f06070 */
[----:B------:R-:W-:-:S04]  /*05b0*/  LOP3.LUT R0, R5, R4, RZ, 0x3c, !PT ;  /* 0x0000000405007212 */ /* 0x000fc800078e3cff */
[----:B------:R-:W-:Y:S01]  /*05c0*/  ISETP.GE.AND P2, PT, R0, RZ, PT ;  /* 0x000000ff0000720c */ /* 0x000fe20003f46270 */
[----:B------:R-:W-:-:S06]  /*05d0*/  VIADD R0, R42, 0x7f ;  /* 0x0000007f2a007836 */ /* 0x000fcc0000000000 */
[----:B------:R-:W-:-:S04]  /*05e0*/  @P0 VIADD R3, R3, 0x1 ;  /* 0x0000000103030836 */ /* 0x000fc80000000000 */
[----:B------:R-:W-:Y:S01]  /*05f0*/  IMAD.MOV.U32 R2, RZ, RZ, R3 ;  /* 0x000000ffff027224 */ /* 0x000fe200078e0003 */
[----:B------:R-:W-:-:S03]  /*0600*/  SHF.R.S32.HI R3, RZ, 0x1f, R0 ;  /* 0x0000001fff037819 */ /* 0x000fc60000011400 */
[----:B------:R-:W-:Y:S01]  /*0610*/  @!P2 IMAD.MOV R2, RZ, RZ, -R2 ;  /* 0x000000ffff02a224 */ /* 0x000fe200078e0a02 */
[----:B------:R-:W-:Y:S02]  /*0620*/  @!P1 LOP3.LUT R2, RZ, R4, RZ, 0x33, !PT ;  /* 0x00000004ff029212 */ /* 0x000fe400078e33ff */
[----:B------:R-:W-:-:S03]  /*0630*/  LEA.HI R3, R3, R0, RZ, 0x7 ;  /* 0x0000000003037211 */ /* 0x000fc600078f38ff */
[----:B------:R-:W-:Y:S02]  /*0640*/  IMAD.SHL.U32 R9, R2, 0x8, RZ ;  /* 0x0000000802097824 */ /* 0x000fe400078e00ff */
[----:B------:R-:W-:-:S03]  /*0650*/  IMAD.MOV R2, RZ, RZ, -R2 ;  /* 0x000000ffff027224 */ /* 0x000fc600078e0a02 */
[----:B------:R-:W-:Y:S01]  /*0660*/  LEA.HI.SX32 R3, R3, -R9, 0x19 ;  /* 0x8000000903037211 */ /* 0x000fe200078fcaff */
[----:B------:R-:W-:Y:S02]  /*0670*/  IMAD R10, R4, R2, R5 ;  /* 0x00000002040a7224 */ /* 0x000fe400078e0205 */
[----:B------:R-:W-:Y:S01]  /*0680*/  IMAD.MOV.U32 R2, RZ, RZ, RZ ;  /* 0x000000ffff027224 */ /* 0x000fe200078e00ff */
[----:B------:R-:W-:Y:S02]  /*0690*/  VIMNMX R13, PT, PT, R3, 0x8, PT ;  /* 0x00000008030d7848 */ /* 0x000fe40003fe0100 */
[----:B------:R-:W-:Y:S02]  /*06a0*/  IABS R7, R10 ;  /* 0x0000000a00077213 */ /* 0x000fe40000000000 */
[-C--:B------:R-:W-:Y:S02]  /*06b0*/  IABS R8, R13.reuse ;  /* 0x0000000d00087213 */ /* 0x080fe40000000000 */
[----:B------:R-:W-:-:S02]  /*06c0*/  IABS R4, R13 ;  /* 0x0000000d00047213 */ /* 0x000fc40000000000 */
[----:B------:R-:W1:Y:S08]  /*06d0*/  I2F.RP R0, R8 ;  /* 0x0000000800007306 */ /* 0x000e700000209400 */
[----:B-1----:R-:W1:Y:S02]  /*06e0*/  MUFU.RCP R0, R0 ;  /* 0x0000000000007308 */ /* 0x002e640000001000 */
[----:B-1----:R-:W-:-:S06]  /*06f0*/  VIADD R3, R0, 0xffffffe ;  /* 0x0ffffffe00037836 */ /* 0x002fcc0000000000 */
[----:B------:R-:W1:Y:S02]  /*0700*/  F2I.FTZ.U32.TRUNC.NTZ R3, R3 ;  /* 0x0000000300037305 */ /* 0x000e64000021f000 */
[----:B-1----:R-:W-:-:S04]  /*0710*/  IMAD.MOV R6, RZ, RZ, -R3 ;  /* 0x000000ffff067224 */ /* 0x002fc800078e0a03 */
[----:B------:R-:W-:-:S04]  /*0720*/  IMAD.MOV.U32 R5, RZ, RZ, R6 ;  /* 0x000000ffff057224 */ /* 0x000fc800078e0006 */
[----:B------:R-:W-:-:S04]  /*0730*/  IMAD R5, R5, R8, RZ ;  /* 0x0000000805057224 */ /* 0x000fc800078e02ff */
[----:B------:R-:W-:-:S04]  /*0740*/  IMAD.HI.U32 R2, R3, R5, R2 ;  /* 0x0000000503027227 */ /* 0x000fc800078e0002 */
[----:B------:R-:W-:Y:S02]  /*0750*/  IMAD.MOV R3, RZ, RZ, -R4 ;  /* 0x000000ffff037224 */ /* 0x000fe400078e0a04 */
[----:B------:R-:W-:Y:S01]  /*0760*/  IMAD.HI.U32 R0, R2, R7, RZ ;  /* 0x0000000702007227 */ /* 0x000fe200078e00ff */
[----:B------:R-:W1:Y:S01]  /*0770*/  I2F.RP R4, R11 ;  /* 0x0000000b00047306 */ /* 0x000e620000209400 */
[----:B------:R-:W-:Y:S02]  /*0780*/  IABS R2, R43 ;  /* 0x0000002b00027213 */ /* 0x000fe40000000000 */
[----:B------:R-:W-:-:S05]  /*0790*/  IMAD R3, R0, R3, R7 ;  /* 0x0000000300037224 */ /* 0x000fca00078e0207 */
[----:B------:R-:W-:Y:S01]  /*07a0*/  ISETP.GT.U32.AND P1, PT, R8, R3, PT ;  /* 0x000000030800720c */ /* 0x000fe20003f24070 */
[----:B------:R-:W2:Y:S08]  /*07b0*/  I2F.RP R6, R2 ;  /* 0x0000000200067306 */ /* 0x000eb00000209400 */
[----:B-1----:R-:W1:Y:S04]  /*07c0*/  MUFU.RCP R4, R4 ;  /* 0x0000000400047308 */ /* 0x002e680000001000 */
[----:B------:R-:W-:-:S02]  /*07d0*/  @!P1 IMAD.IADD R3, R3, 0x1, -R8 ;  /* 0x0000000103039824 */ /* 0x000fc400078e0a08 */
[----:B------:R-:W-:Y:S01]  /*07e0*/  @!P1 VIADD R0, R0, 0x1 ;  /* 0x0000000100009836 */ /* 0x000fe20000000000 */
[----:B------:R-:W-:Y:S01]  /*07f0*/  ISETP.NE.AND P1, PT, R13, RZ, PT ;  /* 0x000000ff0d00720c */ /* 0x000fe20003f25270 */
[----:B--2---:R-:W2:Y:S01]  /*0800*/  MUFU.RCP R6, R6 ;  /* 0x0000000600067308 */ /* 0x004ea20000001000 */
[----:B------:R-:W-:Y:S02]  /*0810*/  ISETP.GE.U32.AND P0, PT, R3, R8, PT ;  /* 0x000000080300720c */ /* 0x000fe40003f06070 */
[----:B------:R-:W-:-:S04]  /*0820*/  LOP3.LUT R3, R10, R13, RZ, 0x3c, !PT ;  /* 0x0000000d0a037212 */ /* 0x000fc800078e3cff */
[----:B------:R-:W-:Y:S01]  /*0830*/  ISETP.GE.AND P2, PT, R3, RZ, PT ;  /* 0x000000ff0300720c */ /* 0x000fe20003f46270 */
[----:B-1----:R-:W-:-:S06]  /*0840*/  VIADD R5, R4, 0xffffffe ;  /* 0x0ffffffe04057836 */ /* 0x002fcc0000000000 */
[----:B------:R-:W-:Y:S01]  /*0850*/  @P0 VIADD R0, R0, 0x1 ;  /* 0x0000000100000836 */ /* 0x000fe20000000000 */
[----:B------:R-:W1:Y:S01]  /*0860*/  F2I.FTZ.U32.TRUNC.NTZ R5, R5 ;  /* 0x0000000500057305 */ /* 0x000e62000021f000 */
[----:B--2---:R-:W-:Y:S02]  /*0870*/  VIADD R6, R6, 0xffffffe ;  /* 0x0ffffffe06067836 */ /* 0x004fe40000000000 */
[----:B------:R-:W-:Y:S01]  /*0880*/  IMAD.MOV.U32 R145, RZ, RZ, R0 ;  /* 0x000000ffff917224 */ /* 0x000fe200078e0000 */
[----:B------:R-:W-:-:S03]  /*0890*/  MOV R0, 0x400 ;  /* 0x0000040000007802 */ /* 0x000fc60000000f00 */
[----:B------:R-:W-:Y:S01]  /*08a0*/  @!P2 IMAD.MOV R145, RZ, RZ, -R145 ;  /* 0x000000ffff91a224 */ /* 0x000fe200078e0a91 */
[----:B------:R-:W-:Y:S01]  /*08b0*/  R2UR UR16, R0 ;  /* 0x00000000001072ca */ /* 0x000fe200000e0000 */
[----:B------:R2:W3:Y:S01]  /*08c0*/  F2I.FTZ.U32.TRUNC.NTZ R7, R6 ;  /* 0x0000000600077305 */ /* 0x0004e2000021f000 */
[----:B------:R-:W-:Y:S01]  /*08d0*/  @!P1 LOP3.LUT R145, RZ, R13, RZ, 0x33, !PT ;  /* 0x0000000dff919212 */ /* 0x000fe200078e33ff */
[----:B-1----:R-:W-:-:S04]  /*08e0*/  IMAD.MOV R4, RZ, RZ, -R5 ;  /* 0x000000ffff047224 */ /* 0x002fc800078e0a05 */
[----:B------:R-:W-:Y:S02]  /*08f0*/  IMAD.MOV R0, RZ, RZ, -R145 ;  /* 0x000000ffff007224 */ /* 0x000fe400078e0a91 */
[----:B------:R-:W-:Y:S02]  /*0900*/  IMAD.SHL.U32 R145, R145, 0x200, RZ ;  /* 0x0000020091917824 */ /* 0x000fe400078e00ff */
[----:B------:R-:W-:Y:S02]  /*0910*/  IMAD R0, R13, R0, R10 ;  /* 0x000000000d007224 */ /* 0x000fe400078e020a */
[----:B0-----:R-:W-:Y:S01]  /*0920*/  ULEA UR16, UR4, UR16, 0x18 ;  /* 0x0000001004107291 */ /* 0x001fe2000f8ec0ff */
[----:B--2---:R-:W-:Y:S02]  /*0930*/  IMAD.MOV.U32 R6, RZ, RZ, RZ ;  /* 0x000000ffff067224 */ /* 0x004fe400078e00ff */
[----:B------:R-:W-:Y:S02]  /*0940*/  IMAD.IADD R3, R9, 0x1, R0 ;  /* 0x0000000109037824 */ /* 0x000fe400078e0200 */
[----:B------:R-:W-:-:S02]  /*0950*/  IMAD.IADD R0, R148, 0x1, R179 ;  /* 0x0000000194007824 */ /* 0x000fc400078e02b3 */
[----:B------:R-:W-:Y:S02]  /*0960*/  IMAD R9, R4, R11, RZ ;  /* 0x0000000b04097224 */ /* 0x000fe400078e02ff */
[----:B------:R-:W0:Y:S01]  /*0970*/  LDS R10, [UR16] ;  /* 0x00000010ff0a7984 */ /* 0x000e220008000800 */
[----:B---3--:R-:W-:Y:S01]  /*0980*/  IMAD.MOV R13, RZ, RZ, -R7 ;  /* 0x000000ffff0d7224 */ /* 0x008fe200078e0a07 */
[----:B------:R-:W-:Y:S01]  /*0990*/  LOP3.LUT R8, R145, 0x183, R0, 0xf8, !PT ;  /* 0x0000018391087812 */ /* 0x000fe200078ef800 */
[----:B------:R-:W-:Y:S02]  /*09a0*/  IMAD.MOV.U32 R4, RZ, RZ, RZ ;  /* 0x000000ffff047224 */ /* 0x000fe400078e00ff */
[----:B------:R-:W-:Y:S01]  /*09b0*/  IMAD R0, R3, 0x80, R146 ;  /* 0x0000008003007824 */ /* 0x000fe200078e0292 */
[----:B------:R-:W-:Y:S01]  /*09c0*/  LOP3.LUT R14, R8, 0x4, RZ, 0xfc, !PT ;  /* 0x00000004080e7812 */ /* 0x000fe200078efcff */
[----:B------:R-:W-:Y:S01]  /*09d0*/  IMAD.HI.U32 R4, R5, R9, R4 ;  /* 0x0000000905047227 */ /* 0x000fe200078e0004 */
[----:B------:R-:W-:-:S02]  /*09e0*/  IABS R9, R8 ;  /* 0x0000000800097213 */ /* 0x000fc40000000000 */
[----:B------:R-:W-:Y:S01]  /*09f0*/  IABS R5, R0 ;  /* 0x0000000000057213 */ /* 0x000fe20000000000 */
[----:B------:R-:W-:Y:S01]  /*0a00*/  IMAD R3, R13, R2, RZ ;  /* 0x000000020d037224 */ /* 0x000fe200078e02ff */
[C---:B------:R-:W-:Y:S02]  /*0a10*/  LOP3.LUT R16, R8.reuse, 0x8, RZ, 0xfc, !PT ;  /* 0x0000000808107812 */ /* 0x040fe400078efcff */
[----:B------:R-:W-:Y:S01]  /*0a20*/  LOP3.LUT R17, R8, 0xc, RZ, 0xfc, !PT ;  /* 0x0000000c08117812 */ /* 0x000fe200078efcff */
[----:B------:R-:W-:Y:S01]  /*0a30*/  IMAD.HI.U32 R6, R7, R3, R6 ;  /* 0x0000000307067227 */ /* 0x000fe200078e0006 */
[----:B------:R-:W-:Y:S02]  /*0a40*/  IABS R13, R16 ;  /* 0x00000010000d7213 */ /* 0x000fe40000000000 */
[----:B------:R-:W-:Y:S01]  /*0a50*/  IABS R15, R17 ;  /* 0x00000011000f7213 */ /* 0x000fe20000000000 */
[----:B------:R-:W-:Y:S01]  /*0a60*/  IMAD.MOV.U32 R7, RZ, RZ, R9 ;  /* 0x000000ffff077224 */ /* 0x000fe200078e0009 */
[----:B------:R-:W-:Y:S01]  /*0a70*/  IABS R9, R14 ;  /* 0x0000000e00097213 */ /* 0x000fe20000000000 */
[----:B------:R-:W-:-:S04]  /*0a80*/  IMAD.HI.U32 R4, R4, R5, RZ ;  /* 0x0000000504047227 */ /* 0x000fc800078e00ff */
[----:B------:R-:W-:-:S04]  /*0a90*/  IMAD.HI.U32 R3, R6, R7, RZ ;  /* 0x0000000706037227 */ /* 0x000fc800078e00ff */
[----:B------:R-:W-:Y:S02]  /*0aa0*/  IMAD.MOV R3, RZ, RZ, -R3 ;  /* 0x000000ffff037224 */ /* 0x000fe400078e0a03 */
[----:B------:R-:W-:Y:S02]  /*0ab0*/  IMAD.MOV R4, RZ, RZ, -R4 ;  /* 0x000000ffff047224 */ /* 0x000fe400078e0a04 */
[C---:B------:R-:W-:Y:S02]  /*0ac0*/  IMAD R3, R2.reuse, R3, R7 ;  /* 0x0000000302037224 */ /* 0x040fe400078e0207 */
[----:B------:R-:W-:Y:S02]  /*0ad0*/  IMAD R4, R11, R4, R5 ;  /* 0x000000040b047224 */ /* 0x000fe400078e0205 */
[----:B------:R-:W-:Y:S01]  /*0ae0*/  IMAD.SHL.U32 R7, R179, 0x200000, RZ ;  /* 0x00200000b3077824 */ /* 0x000fe200078e00ff */
[----:B------:R-:W-:Y:S01]  /*0af0*/  BAR.SYNC.DEFER_BLOCKING 0x0 ;  /* 0x0000000000007b1d */ /* 0x000fe20000010000 */
[----:B------:R-:W-:Y:S01]  /*0b00*/  ISETP.GT.U32.AND P1, PT, R2, R3, PT ;  /* 0x000000030200720c */ /* 0x000fe20003f24070 */
[----:B------:R-:W-:Y:S01]  /*0b10*/  IMAD.HI.U32 R5, R6, R9, RZ ;  /* 0x0000000906057227 */ /* 0x000fe200078e00ff */
[----:B------:R-:W-:-:S02]  /*0b20*/  ISETP.GT.U32.AND P0, PT, R11, R4, PT ;  /* 0x000000040b00720c */ /* 0x000fc40003f04070 */
[----:B------:R-:W-:Y:S01]  /*0b30*/  LOP3.LUT R7, R7, 0x600000, RZ, 0xc0, !PT ;  /* 0x0060000007077812 */ /* 0x000fe200078ec0ff */
[----:B------:R-:W-:Y:S01]  /*0b40*/  IMAD.MOV R5, RZ, RZ, -R5 ;  /* 0x000000ffff057224 */ /* 0x000fe200078e0a05 */
[----:B0-----:R-:W-:Y:S02]  /*0b50*/  R2UR UR17, R10 ;  /* 0x000000000a1172ca */ /* 0x001fe400000e0000 */
[----:B------:R-:W-:Y:S01]  /*0b60*/  R2UR UR12, R7 ;  /* 0x00000000070c72ca */ /* 0x000fe200000e0000 */
[----:B------:R-:W-:-:S04]  /*0b70*/  IMAD.HI.U32 R7, R6, R13, RZ ;  /* 0x0000000d06077227 */ /* 0x000fc800078e00ff */
[----:B------:R-:W-:Y:S02]  /*0b80*/  IMAD R5, R2, R5, R9 ;  /* 0x0000000502057224 */ /* 0x000fe400078e0209 */
[----:B------:R-:W-:Y:S02]  /*0b90*/  @!P1 IMAD.IADD R3, R3, 0x1, -R2 ;  /* 0x0000000103039824 */ /* 0x000fe400078e0a02 */
[----:B------:R-:W-:Y:S01]  /*0ba0*/  @!P0 IMAD.IADD R4, R4, 0x1, -R11 ;  /* 0x0000000104048824 */ /* 0x000fe200078e0a0b */
[C---:B------:R-:W-:Y:S01]  /*0bb0*/  ISETP.GT.U32.AND P5, PT, R2.reuse, R5, PT ;  /* 0x000000050200720c */ /* 0x040fe20003fa4070 */
[----:B------:R-:W-:Y:S01]  /*0bc0*/  IMAD.MOV R7, RZ, RZ, -R7 ;  /* 0x000000ffff077224 */ /* 0x000fe200078e0a07 */
[----:B------:R-:W-:Y:S01]  /*0bd0*/  ISETP.GT.U32.AND P1, PT, R2, R3, PT ;  /* 0x000000030200720c */ /* 0x000fe20003f24070 */
[----:B------:R-:W-:Y:S01]  /*0be0*/  IMAD.HI.U32 R9, R6, R15, RZ ;  /* 0x0000000f06097227 */ /* 0x000fe200078e00ff */
[----:B------:R-:W-:-:S03]  /*0bf0*/  ISETP.GT.U32.AND P4, PT, R11, R4, PT ;  /* 0x000000040b00720c */ /* 0x000fc60003f84070 */
[----:B------:R-:W-:Y:S01]  /*0c00*/  IMAD R7, R2, R7, R13 ;  /* 0x0000000702077224 */ /* 0x000fe200078e020d */
[----:B------:R-:W-:Y:S09]  /*0c10*/  BRA.U UP0, `(.L_x_5) ;  /* 0x0000000100187547 */ /* 0x000ff2000b800000 */
[----:B------:R-:W-:Y:S01]  /*0c20*/  ELECT P0, URZ, PT ;  /* 0x0000000000ff782f */ /* 0x000fe20003800000 */
[----:B------:R-:W-:Y:S01]  /*0c30*/  IMAD.MOV.U32 R10, RZ, RZ, 0x1 ;  /* 0x00000001ff0a7424 */ /* 0x000fe200078e00ff */
[----:B------:R-:W-:Y:S11]  /*0c40*/  UVIRTCOUNT.DEALLOC.SMPOOL 0x80 ;  /* 0x000000800000784c */ /* 0x000ff60000000000 */
[----:B------:R-:W-:-:S04]  /*0c50*/  @P0 MOV R13, 0x40 ;  /* 0x00000040000d0802 */ /* 0x000fc80000000f00 */
[----:B------:R-:W-:-:S05]  /*0c60*/  @P0 LEA R13, R12, R13, 0x18 ;  /* 0x0000000d0c0d0211 */ /* 0x000fca00078ec0ff */
[----:B------:R0:W-:Y:S02]  /*0c70*/  @P0 STS.U8 [R13], R10 ;  /* 0x0000000a0d000388 */ /* 0x0001e40000000000 */
.L_x_5:
[----:B------:R-:W-:Y:S01]  /*0c80*/  ISETP.GT.U32.AND P3, PT, R2, R7, PT ;  /* 0x000000070200720c */ /* 0x000fe20003f64070 */
[--C-:B------:R-:W-:Y:S01]  /*0c90*/  @!P5 IMAD.IADD R5, R5, 0x1, -R2.reuse ;  /* 0x000000010505d824 */ /* 0x100fe200078e0a02 */
[C---:B------:R-:W-:Y:S01]  /*0ca0*/  ISETP.GE.AND P0, PT, R8.reuse, RZ, PT ;  /* 0x000000ff0800720c */ /* 0x040fe20003f06270 */
[----:B------:R-:W-:Y:S01]  /*0cb0*/  IMAD.MOV R9, RZ, RZ, -R9 ;  /* 0x000000ffff097224 */ /* 0x000fe200078e0a09 */
[----:B0-----:R-:W-:Y:S01]  /*0cc0*/  LOP3.LUT R10, R8, 0x10, RZ, 0xfc, !PT ;  /* 0x00000010080a7812 */ /* 0x001fe200078efcff */
[----:B------:R-:W-:Y:S01]  /*0cd0*/  @!P4 IMAD.IADD R4, R4, 0x1, -R11 ;  /* 0x000000010404c824 */ /* 0x000fe200078e0a0b */
[----:B------:R-:W-:Y:S01]  /*0ce0*/  LOP3.LUT R11, R8, 0x14, RZ, 0xfc, !PT ;  /* 0x00000014080b7812 */ /* 0x000fe200078efcff */
[--C-:B------:R-:W-:Y:S01]  /*0cf0*/  @!P1 IMAD.IADD R3, R3, 0x1, -R2.reuse ;  /* 0x0000000103039824 */ /* 0x100fe200078e0a02 */
[C---:B------:R-:W-:Y:S01]  /*0d00*/  ISETP.GT.U32.AND P5, PT, R2.reuse, R5, PT ;  /* 0x000000050200720c */ /* 0x040fe20003fa4070 */
[----:B------:R-:W-:Y:S01]  /*0d10*/  IMAD R9, R2, R9, R15 ;  /* 0x0000000902097224 */ /* 0x000fe200078e020f */
[----:B------:R-:W-:Y:S01]  /*0d20*/  LOP3.LUT R12, R8, 0x18, RZ, 0xfc, !PT ;  /* 0x00000018080c7812 */ /* 0x000fe200078efcff */
[----:B------:R-:W-:Y:S01]  /*0d30*/  IMAD.MOV.U32 R40, RZ, RZ, R3 ;  /* 0x000000ffff287224 */ /* 0x000fe200078e0003 */
[----:B------:R-:W-:Y:S01]  /*0d40*/  IABS R15, R11 ;  /* 0x0000000b000f7213 */ /* 0x000fe20000000000 */
[----:B------:R-:W-:Y:S01]  /*0d50*/  @!P3 IMAD.IADD R7, R7, 0x1, -R2 ;  /* 0x000000010707b824 */ /* 0x000fe200078e0a02 */
[----:B------:R-:W-:Y:S01]  /*0d60*/  IABS R13, R10 ;  /* 0x0000000a000d7213 */ /* 0x000fe20000000000 */
[----:B------:R-:W-:Y:S01]  /*0d70*/  @!P0 IMAD.MOV R40, RZ, RZ, -R40 ;  /* 0x000000ffff288224 */ /* 0x000fe200078e0a28 */
[----:B------:R-:W-:Y:S01]  /*0d80*/  ISETP.GE.AND P4, PT, R17, RZ, PT ;  /* 0x000000ff1100720c */ /* 0x000fe20003f86270 */
[----:B------:R-:W-:Y:S01]  /*0d90*/  UIADD3 UR12, UPT, UPT, UR17, UR12, URZ ;  /* 0x0000000c110c7290 */ /* 0x000fe2000fffe0ff */
[----:B------:R-:W-:Y:S01]  /*0da0*/  ISETP.GT.U32.AND P3, PT, R2, R7, PT ;  /* 0x000000070200720c */ /* 0x000fe20003f64070 */
[----:B------:R-:W-:Y:S01]  /*0db0*/  IMAD.HI.U32 R3, R6, R13, RZ ;  /* 0x0000000d06037227 */ /* 0x000fe200078e00ff */
[----:B------:R-:W-:Y:S01]  /*0dc0*/  IABS R17, R12 ;  /* 0x0000000c00117213 */ /* 0x000fe20000000000 */
[----:B------:R-:W-:Y:S01]  /*0dd0*/  UMOV UR4, 0x1 ;  /* 0x0000000100047882 */ /* 0x000fe20000000000 */
[----:B------:R-:W-:Y:S01]  /*0de0*/  ISETP.GE.AND P1, PT, R10, RZ, PT ;  /* 0x000000ff0a00720c */ /* 0x000fe20003f26270 */
[----:B------:R-:W-:Y:S01]  /*0df0*/  IMAD.HI.U32 R10, R6, R15, RZ ;  /* 0x0000000f060a7227 */ /* 0x000fe200078e00ff */
[----:B------:R-:W-:Y:S01]  /*0e00*/  ISETP.GE.AND P2, PT, R14, RZ, PT ;  /* 0x000000ff0e00720c */ /* 0x000fe20003f46270 */
[----:B------:R-:W-:Y:S01]  /*0e10*/  UIADD3 UR10, UPT, UPT, UR16, 0x4000, URZ ;  /* 0x00004000100a7890 */ /* 0x000fe2000fffe0ff */
[----:B------:R-:W-:Y:S01]  /*0e20*/  ISETP.GE.AND P0, PT, R11, RZ, PT ;  /* 0x000000ff0b00720c */ /* 0x000fe20003f06270 */
[----:B------:R-:W-:Y:S01]  /*0e30*/  IMAD.HI.U32 R11, R6, R17, RZ ;  /* 0x00000011060b7227 */ /* 0x000fe200078e00ff */
[----:B------:R-:W-:Y:S01]  /*0e40*/  LOP3.LUT R18, R8, 0x1c, RZ, 0xfc, !PT ;  /* 0x0000001c08127812 */ /* 0x000fe200078efcff */
[----:B------:R-:W-:Y:S01]  /*0e50*/  STTM.x128 tmem[UR12], RZ ;  /* 0x000000ff000079ed */ /* 0x000fe200083c000c */
[----:B------:R-:W-:Y:S01]  /*0e60*/  ISETP.GE.AND P6, PT, R16, RZ, PT ;  /* 0x000000ff1000720c */ /* 0x000fe20003fc6270 */
[----:B------:R-:W-:Y:S01]  /*0e70*/  @!P3 IMAD.IADD R7, R7, 0x1, -R2 ;  /* 0x000000010707b824 */ /* 0x000fe200078e0a02 */
[----:B------:R-:W-:Y:S01]  /*0e80*/  ISETP.GT.U32.AND P3, PT, R2, R9, PT ;  /* 0x000000090200720c */ /* 0x000fe20003f64070 */
[----:B------:R-:W-:Y:S01]  /*0e90*/  IMAD.MOV R10, RZ, RZ, -R10 ;  /* 0x000000ffff0a7224 */ /* 0x000fe200078e0a0a */
[----:B------:R-:W-:Y:S01]  /*0ea0*/  IABS R14, R18 ;  /* 0x00000012000e7213 */ /* 0x000fe20000000000 */
[--C-:B------:R-:W-:Y:S01]  /*0eb0*/  @!P5 IMAD.IADD R5, R5, 0x1, -R2.reuse ;  /* 0x000000010505d824 */ /* 0x100fe200078e0a02 */
[----:B------:R-:W-:Y:S01]  /*0ec0*/  ISETP.GE.AND P5, PT, R12, RZ, PT ;  /* 0x000000ff0c00720c */ /* 0x000fe20003fa6270 */
[----:B------:R-:W-:Y:S01]  /*0ed0*/  IMAD.MOV R3, RZ, RZ, -R3 ;  /* 0x000000ffff037224 */ /* 0x000fe200078e0a03 */
[C---:B------:R-:W-:Y:S01]  /*0ee0*/  LOP3.LUT R20, R8.reuse, 0x20, RZ, 0xfc, !PT ;  /* 0x0000002008147812 */ /* 0x040fe200078efcff */
[----:B------:R-:W-:Y:S01]  /*0ef0*/  IMAD.MOV R12, RZ, RZ, -R11 ;  /* 0x000000ffff0c7224 */ /* 0x000fe200078e0a0b */
[----:B------:R-:W-:Y:S01]  /*0f00*/  LOP3.LUT R22, R8, 0x24, RZ, 0xfc, !PT ;  /* 0x0000002408167812 */ /* 0x000fe200078efcff */
[C---:B------:R-:W-:Y:S01]  /*0f10*/  IMAD R11, R2.reuse, R10, R15 ;  /* 0x0000000a020b7224 */ /* 0x040fe200078e020f */
[----:B------:R-:W-:Y:S01]  /*0f20*/  IABS R19, R20 ;  /* 0x0000001400137213 */ /* 0x000fe20000000000 */
[----:B------:R-:W-:Y:S01]  /*0f30*/  IMAD R3, R2, R3, R13 ;  /* 0x0000000302037224 */ /* 0x000fe200078e020d */
[C---:B------:R-:W-:Y:S01]  /*0f40*/  LOP3.LUT R23, R8.reuse, 0x28, RZ, 0xfc, !PT ;  /* 0x0000002808177812 */ /* 0x040fe200078efcff */
[----:B------:R-:W-:Y:S01]  /*0f50*/  IMAD.MOV.U32 R10, RZ, RZ, R5 ;  /* 0x000000ffff0a7224 */ /* 0x000fe200078e0005 */
[C---:B------:R-:W-:Y:S01]  /*0f60*/  LOP3.LUT R24, R8.reuse, 0x2c, RZ, 0xfc, !PT ;  /* 0x0000002c08187812 */ /* 0x040fe200078efcff */
[----:B------:R-:W-:Y:S01]  /*0f70*/  @!P3 IMAD.IADD R9, R9, 0x1, -R2 ;  /* 0x000000010909b824 */ /* 0x000fe200078e0a02 */
[----:B------:R-:W-:Y:S01]  /*0f80*/  LOP3.LUT R26, R8, 0x48, RZ, 0xfc, !PT ;  /* 0x00000048081a7812 */ /* 0x000fe200078efcff */
[----:B------:R-:W-:Y:S01]  /*0f90*/  @!P2 IMAD.MOV R10, RZ, RZ, -R10 ;  /* 0x000000ffff0aa224 */ /* 0x000fe200078e0a0a */
[C---:B------:R-:W-:Y:S01]  /*0fa0*/  ISETP.GT.U32.AND P2, PT, R2.reuse, R3, PT ;  /* 0x000000030200720c */ /* 0x040fe20003f44070 */
[----:B------:R-:W-:Y:S01]  /*0fb0*/  IMAD.MOV.U32 R15, RZ, RZ, R14 ;  /* 0x000000ffff0f7224 */ /* 0x000fe200078e000e */
[C---:B------:R-:W-:Y:S01]  /*0fc0*/  ISETP.GT.U32.AND P3, PT, R2.reuse, R9, PT ;  /* 0x000000090200720c */ /* 0x040fe20003f64070 */
[----:B------:R-:W-:Y:S01]  /*0fd0*/  @!P6 IMAD.MOV R7, RZ, RZ, -R7 ;  /* 0x000000ffff07e224 */ /* 0x000fe200078e0a07 */
[----:B------:R-:W-:Y:S01]  /*0fe0*/  ISETP.GT.U32.AND P6, PT, R2, R11, PT ;  /* 0x0000000b0200720c */ /* 0x000fe20003fc4070 */
[----:B------:R-:W-:Y:S01]  /*0ff0*/  IMAD.HI.U32 R5, R6, R15, RZ ;  /* 0x0000000f06057227 */ /* 0x000fe200078e00ff */
[----:B------:R-:W-:Y:S01]  /*1000*/  IABS R21, R24 ;  /* 0x0000001800157213 */ /* 0x000fe20000000000 */
[----:B------:R-:W0:Y:S01]  /*1010*/  FENCE.VIEW.ASYNC.T ;  /* 0x00000000000073c6 */ /* 0x000e220000000200 */
[----:B------:R-:W-:Y:S01]  /*1020*/  IABS R31, R26 ;  /* 0x0000001a001f7213 */ /* 0x000fe20000000000 */
[----:B------:R-:W-:Y:S01]  /*1030*/  IMAD.MOV R5, RZ, RZ, -R5 ;  /* 0x000000ffff057224 */ /* 0x000fe200078e0a05 */
[----:B------:R-:W-:Y:S01]  /*1040*/  LOP3.LUT R28, R8, 0x4c, RZ, 0xfc, !PT ;  /* 0x0000004c081c7812 */ /* 0x000fe200078efcff */
[----:B------:R-:W-:Y:S01]  /*1050*/  IMAD R13, R2, R12, R17 ;  /* 0x0000000c020d7224 */ /* 0x000fe200078e0211 */
[----:B------:R-:W-:Y:S01]  /*1060*/  IABS R17, R22 ;  /* 0x0000001600117213 */ /* 0x000fe20000000000 */
[--C-:B------:R-:W-:Y:S01]  /*1070*/  @!P2 IMAD.IADD R3, R3, 0x1, -R2.reuse ;  /* 0x000000010303a824 */ /* 0x100fe200078e0a02 */
[----:B------:R-:W-:Y:S01]  /*1080*/  LOP3.LUT R36, R8, 0x58, RZ, 0xfc, !PT ;  /* 0x0000005808247812 */ /* 0x000fe200078efcff */
[----:B------:R-:W-:Y:S01]  /*1090*/  IMAD.HI.U32 R12, R6, R19, RZ ;  /* 0x00000013060c7227 */ /* 0x000fe200078e00ff */
[----:B------:R-:W-:Y:S01]  /*10a0*/  LOP3.LUT R32, R8, 0x54, RZ, 0xfc, !PT ;  /* 0x0000005408207812 */ /* 0x000fe200078efcff */
[----:B------:R-:W1:Y:S01]  /*10b0*/  LDCU UR5, c[0x0][0x3a4] ;  /* 0x00007480ff0577ac */ /* 0x000e620008000800 */
[C---:B------:R-:W-:Y:S01]  /*10c0*/  ISETP.GT.U32.AND P2, PT, R2.reuse, R3, PT ;  /* 0x000000030200720c */ /* 0x040fe20003f44070 */
[C---:B------:R-:W-:Y:S01]  /*10d0*/  IMAD R5, R2.reuse, R5, R15 ;  /* 0x0000000502057224 */ /* 0x040fe200078e020f */
[----:B------:R-:W-:Y:S01]  /*10e0*/  IABS R35, R36 ;  /* 0x0000002400237213 */ /* 0x000fe20000000000 */
[----:B------:R-:W-:Y:S01]  /*10f0*/  @!P3 IMAD.IADD R9, R9, 0x1, -R2 ;  /* 0x000000010909b824 */ /* 0x000fe200078e0a02 */
[----:B------:R-:W-:Y:S01]  /*1100*/  ISETP.GT.U32.AND P3, PT, R2, R13, PT ;  /* 0x0000000d0200720c */ /* 0x000fe20003f64070 */
[----:B------:R-:W-:Y:S01]  /*1110*/  IMAD.MOV R12, RZ, RZ, -R12 ;  /* 0x000000ffff0c7224 */ /* 0x000fe200078e0a0c */
[----:B------:R-:W-:Y:S01]  /*1120*/  LOP3.LUT R30, R8, 0x50, RZ, 0xfc, !PT ;  /* 0x00000050081e7812 */ /* 0x000fe200078efcff */
[----:B------:R-:W-:Y:S01]  /*1130*/  @!P4 IMAD.MOV R9, RZ, RZ, -R9 ;  /* 0x000000ffff09c224 */ /* 0x000fe200078e0a09 */
[C---:B------:R-:W-:Y:S01]  /*1140*/  ISETP.GT.U32.AND P4, PT, R2.reuse, R5, PT ;  /* 0x000000050200720c */ /* 0x040fe20003f84070 */
[----:B------:R-:W-:Y:S01]  /*1150*/  @!P6 IMAD.IADD R11, R11, 0x1, -R2 ;  /* 0x000000010b0be824 */ /* 0x000fe200078e0a02 */
[----:B------:R-:W-:Y:S01]  /*1160*/  IABS R33, R32 ;  /* 0x0000002000217213 */ /* 0x000fe20000000000 */
[----:B------:R-:W-:Y:S01]  /*1170*/  IMAD R15, R2, R12, R19 ;  /* 0x0000000c020f7224 */ /* 0x000fe200078e0213 */
[----:B------:R-:W-:Y:S01]  /*1180*/  IABS R19, R23 ;  /* 0x0000001700137213 */ /* 0x000fe20000000000 */
[----:B------:R-:W-:Y:S01]  /*1190*/  IMAD.HI.U32 R12, R6, R17, RZ ;  /* 0x00000011060c7227 */ /* 0x000fe200078e00ff */
[----:B------:R-:W-:Y:S01]  /*11a0*/  ISETP.GT.U32.AND P6, PT, R2, R11, PT ;  /* 0x0000000b0200720c */ /* 0x000fe20003fc4070 */
[----:B------:R-:W-:Y:S01]  /*11b0*/  UMOV UR13, UR10 ;  /* 0x0000000a000d7c82 */ /* 0x000fe20008000000 */
[C---:B------:R-:W-:Y:S01]  /*11c0*/  LOP3.LUT R38, R8.reuse, 0x5c, RZ, 0xfc, !PT ;  /* 0x0000005c08267812 */ /* 0x040fe200078efcff */
[----:B------:R-:W-:Y:S01]  /*11d0*/  IMAD.MOV R12, RZ, RZ, -R12 ;  /* 0x000000ffff0c7224 */ /* 0x000fe200078e0a0c */
[----:B------:R-:W-:Y:S01]  /*11e0*/  LOP3.LUT R44, R8, 0x60, RZ, 0xfc, !PT ;  /* 0x00000060082c7812 */ /* 0x000fe200078efcff */
[--C-:B------:R-:W-:Y:S01]  /*11f0*/  @!P2 IMAD.IADD R3, R3, 0x1, -R2.reuse ;  /* 0x000000010303a824 */ /* 0x100fe200078e0a02 */
[C---:B------:R-:W-:Y:S01]  /*1200*/  ISETP.GT.U32.AND P2, PT, R2.reuse, R15, PT ;  /* 0x0000000f0200720c */ /* 0x040fe20003f44070 */
[----:B------:R-:W-:Y:S01]  /*1210*/  IMAD R17, R2, R12, R17 ;  /* 0x0000000c02117224 */ /* 0x000fe200078e0211 */
[----:B------:R-:W-:Y:S01]  /*1220*/  IABS R37, R38 ;  /* 0x0000002600257213 */ /* 0x000fe20000000000 */
[----:B------:R-:W-:Y:S01]  /*1230*/  IMAD.MOV.U32 R12, RZ, RZ, R3 ;  /* 0x000000ffff0c7224 */ /* 0x000fe200078e0003 */
[----:B------:R-:W-:Y:S01]  /*1240*/  LOP3.LUT R46, R8, 0x64, RZ, 0xfc, !PT ;  /* 0x00000064082e7812 */ /* 0x000fe200078efcff */
[----:B------:R-:W-:Y:S01]  /*1250*/  @!P4 IMAD.IADD R5, R5, 0x1, -R2 ;  /* 0x000000010505c824 */ /* 0x000fe200078e0a02 */
[----:B------:R-:W-:Y:S01]  /*1260*/  ISETP.GE.AND P4, PT, R18, RZ, PT ;  /* 0x000000ff1200720c */ /* 0x000fe20003f86270 */
[----:B------:R-:W-:Y:S01]  /*1270*/  @!P1 IMAD.MOV R12, RZ, RZ, -R12 ;  /* 0x000000ffff0c9224 */ /* 0x000fe200078e0a0c */
[----:B------:R-:W-:Y:S01]  /*1280*/  LOP3.LUT R18, R8, 0x34, RZ, 0xfc, !PT ;  /* 0x0000003408127812 */ /* 0x000fe200078efcff */
[--C-:B------:R-:W-:Y:S01]  /*1290*/  @!P3 IMAD.IADD R13, R13, 0x1, -R2.reuse ;  /* 0x000000010d0db824 */ /* 0x100fe200078e0a02 */
[C---:B------:R-:W-:Y:S01]  /*12a0*/  ISETP.GT.U32.AND P1, PT, R2.reuse, R5, PT ;  /* 0x000000050200720c */ /* 0x040fe20003f24070 */
[----:B------:R-:W-:Y:S01]  /*12b0*/  @!P6 IMAD.IADD R11, R11, 0x1, -R2 ;  /* 0x000000010b0be824 */ /* 0x000fe200078e0a02 */
[----:B------:R-:W-:Y:S01]  /*12c0*/  ISETP.GT.U32.AND P6, PT, R2, R17, PT ;  /* 0x000000110200720c */ /* 0x000fe20003fc4070 */
[----:B------:R-:W-:Y:S01]  /*12d0*/  IMAD.HI.U32 R14, R6, R19, RZ ;  /* 0x00000013060e7227 */ /* 0x000fe200078e00ff */
[----:B------:R-:W-:Y:S01]  /*12e0*/  ISETP.GT.U32.AND P3, PT, R2, R13, PT ;  /* 0x0000000d0200720c */ /* 0x000fe20003f64070 */
[----:B------:R-:W2:Y:S01]  /*12f0*/  LDCU.128 UR20, c[0x0][0x380] ;  /* 0x00007000ff1477ac */ /* 0x000ea20008000c00 */
[----:B------:R-:W-:Y:S01]  /*1300*/  LOP3.LUT R52, R8, 0x68, RZ, 0xfc, !PT ;  /* 0x0000006808347812 */ /* 0x000fe200078efcff */
[----:B------:R-:W-:Y:S01]  /*1310*/  IMAD.MOV R14, RZ, RZ, -R14 ;  /* 0x000000ffff0e7224 */ /* 0x000fe200078e0a0e */
[----:B------:R-:W-:Y:S01]  /*1320*/  IABS R39, R44 ;  /* 0x0000002c00277213 */ /* 0x000fe20000000000 */
[----:B------:R-:W-:Y:S01]  /*1330*/  IMAD.HI.U32 R16, R6, R21, RZ ;  /* 0x0000001506107227 */ /* 0x000fe200078e00ff */
[----:B------:R-:W-:Y:S01]  /*1340*/  IABS R41, R46 ;  /* 0x0000002e00297213 */ /* 0x000fe20000000000 */
[----:B------:R-:W3:Y:S01]  /*1350*/  LDC.64 R124, c[0x0][0x3a8] ;  /* 0x0000ea00ff7c7b82 */ /* 0x000ee20000000a00 */
[----:B------:R-:W-:Y:S01]  /*1360*/  IABS R45, R52 ;  /* 0x00000034002d7213 */ /* 0x000fe20000000000 */
[----:B------:R-:W-:Y:S01]  /*1370*/  @!P2 IMAD.IADD R15, R15, 0x1, -R2 ;  /* 0x000000010f0fa824 */ /* 0x000fe200078e0a02 */
[----:B------:R-:W-:Y:S01]  /*1380*/  ISETP.GE.AND P2, PT, R22, RZ, PT ;  /* 0x000000ff1600720c */ /* 0x000fe20003f46270 */
[----:B------:R-:W-:Y:S01]  /*1390*/  IMAD R3, R2, R14, R19 ;  /* 0x0000000e02037224 */ /* 0x000fe200078e0213 */
[C---:B------:R-:W-:Y:S01]  /*13a0*/  LOP3.LUT R54, R8.reuse, 0x70, RZ, 0xfc, !PT ;  /* 0x0000007008367812 */ /* 0x040fe200078efcff */
[----:B------:R-:W-:Y:S01]  /*13b0*/  IMAD.MOV R16, RZ, RZ, -R16 ;  /* 0x000000ffff107224 */ /* 0x000fe200078e0a10 */
[----:B------:R-:W-:Y:S01]  /*13c0*/  LOP3.LUT R56, R8, 0x74, RZ, 0xfc, !PT ;  /* 0x0000007408387812 */ /* 0x000fe200078efcff */
[--C-:B------:R-:W-:Y:S01]  /*13d0*/  @!P1 IMAD.IADD R5, R5, 0x1, -R2.reuse ;  /* 0x0000000105059824 */ /* 0x100fe200078e0a02 */
[C---:B------:R-:W-:Y:S01]  /*13e0*/  ISETP.GT.U32.AND P1, PT, R2.reuse, R3, PT ;  /* 0x000000030200720c */ /* 0x040fe20003f24070 */
[--C-:B------:R-:W-:Y:S01]  /*13f0*/  @!P6 IMAD.IADD R17, R17, 0x1, -R2.reuse ;  /* 0x000000011111e824 */ /* 0x100fe200078e0a02 */
[C---:B------:R-:W-:Y:S01]  /*1400*/  ISETP.GT.U32.AND P6, PT, R2.reuse, R15, PT ;  /* 0x0000000f0200720c */ /* 0x040fe20003fc4070 */
[----:B------:R-:W-:Y:S01]  /*1410*/  IMAD R19, R2, R16, R21 ;  /* 0x0000001002137224 */ /* 0x000fe200078e0215 */
[C---:B------:R-:W-:Y:S01]  /*1420*/  LOP3.LUT R16, R8.reuse, 0x30, RZ, 0xfc, !PT ;  /* 0x0000003008107812 */ /* 0x040fe200078efcff */
[----:B------:R-:W-:Y:S01]  /*1430*/  IMAD.MOV.U32 R14, RZ, RZ, R5 ;  /* 0x000000ffff0e7224 */ /* 0x000fe200078e0005 */
[----:B------:R-:W-:Y:S01]  /*1440*/  LOP3.LUT R57, R8, 0x78, RZ, 0xfc, !PT ;  /* 0x0000007808397812 */ /* 0x000fe200078efcff */
[----:B------:R-:W-:Y:S01]  /*1450*/  @!P3 IMAD.IADD R13, R13, 0x1, -R2 ;  /* 0x000000010d0db824 */ /* 0x000fe200078e0a02 */
[----:B------:R-:W-:Y:S01]  /*1460*/  ISETP.GE.AND P3, PT, R20, RZ, PT ;  /* 0x000000ff1400720c */ /* 0x000fe20003f66270 */
[----:B------:R-:W-:Y:S01]  /*1470*/  @!P4 IMAD.MOV R14, RZ, RZ, -R14 ;  /* 0x000000ffff0ec224 */ /* 0x000fe200078e0a0e */
[C---:B------:R-:W-:Y:S01]  /*1480*/  ISETP.GT.U32.AND P4, PT, R2.reuse, R19, PT ;  /* 0x000000130200720c */ /* 0x040fe20003f84070 */
[----:B------:R-:W-:Y:S01]  /*1490*/  @!P0 IMAD.MOV R11, RZ, RZ, -R11 ;  /* 0x000000ffff0b8224 */ /* 0x000fe200078e0a0b */
[----:B------:R-:W-:Y:S01]  /*14a0*/  ISETP.GT.U32.AND P0, PT, R2, R17, PT ;  /* 0x000000110200720c */ /* 0x000fe20003f04070 */
[--C-:B------:R-:W-:Y:S01]  /*14b0*/  @!P1 IMAD.IADD R3, R3, 0x1, -R2.reuse ;  /* 0x0000000103039824 */ /* 0x100fe200078e0a02 */
[----:B------:R-:W-:Y:S01]  /*14c0*/  IABS R21, R16 ;  /* 0x0000001000157213 */ /* 0x000fe20000000000 */
[----:B------:R-:W-:Y:S01]  /*14d0*/  @!P6 IMAD.IADD R15, R15, 0x1, -R2 ;  /* 0x000000010f0fe824 */ /* 0x000fe200078e0a02 */
[----:B------:R-:W-:Y:S01]  /*14e0*/  ISETP.GE.AND P6, PT, R24, RZ, PT ;  /* 0x000000ff1800720c */ /* 0x000fe20003fc6270 */
[----:B------:R-:W-:Y:S01]  /*14f0*/  @!P5 IMAD.MOV R13, RZ, RZ, -R13 ;  /* 0x000000ffff0dd224 */ /* 0x000fe200078e0a0d */
[----:B------:R-:W-:Y:S01]  /*1500*/  ISETP.GE.AND P5, PT, R23, RZ, PT ;  /* 0x000000ff1700720c */ /* 0x000fe20003fa6270 */
[----:B------:R-:W-:Y:S01]  /*1510*/  IMAD.HI.U32 R5, R6, R21, RZ ;  /* 0x0000001506057227 */ /* 0x000fe200078e00ff */
[----:B------:R-:W-:-:S02]  /*1520*/  IABS R23, R18 ;  /* 0x0000001200177213 */ /* 0x000fc40000000000 */
[----:B------:R-:W-:Y:S01]  /*1530*/  ISETP.GE.AND P1, PT, R18, RZ, PT ;  /* 0x000000ff1200720c */ /* 0x000fe20003f26270 */
[----:B------:R-:W-:Y:S01]  /*1540*/  @!P3 IMAD.MOV R15, RZ, RZ, -R15 ;  /* 0x000000ffff0fb224 */ /* 0x000fe200078e0a0f */
[----:B------:R-:W-:Y:S01]  /*1550*/  ISETP.GT.U32.AND P3, PT, R2, R3, PT ;  /* 0x000000030200720c */ /* 0x000fe20003f64070 */
[--C-:B------:R-:W-:Y:S01]  /*1560*/  @!P4 IMAD.IADD R19, R19, 0x1, -R2.reuse ;  /* 0x000000011313c824 */ /* 0x100fe200078e0a02 */
[C---:B------:R-:W-:Y:S01]  /*1570*/  LOP3.LUT R18, R8.reuse, 0x3c, RZ, 0xfc, !PT ;  /* 0x0000003c08127812 */ /* 0x040fe200078efcff */
[----:B------:R-:W-:Y:S01]  /*1580*/  IMAD.MOV R5, RZ, RZ, -R5 ;  /* 0x000000ffff057224 */ /* 0x000fe200078e0a05 */
[----:B------:R-:W-:Y:S01]  /*1590*/  LOP3.LUT R20, R8, 0x40, RZ, 0xfc, !PT ;  /* 0x0000004008147812 */ /* 0x000fe200078efcff */
[----:B------:R-:W-:Y:S01]  /*15a0*/  @!P0 IMAD.IADD R17, R17, 0x1, -R2 ;  /* 0x0000000111118824 */ /* 0x000fe200078e0a02 */
[C---:B------:R-:W-:Y:S01]  /*15b0*/  ISETP.GT.U32.AND P4, PT, R2.reuse, R19, PT ;  /* 0x000000130200720c */ /* 0x040fe20003f84070 */
[----:B------:R-:W-:Y:S01]  /*15c0*/  IMAD R5, R2, R5, R21 ;  /* 0x0000000502057224 */ /* 0x000fe200078e0215 */
[----:B------:R-:W-:Y:S01]  /*15d0*/  ISETP.GE.AND P0, PT, R16, RZ, PT ;  /* 0x000000ff1000720c */ /* 0x000fe20003f06270 */
[----:B------:R-:W-:Y:S01]  /*15e0*/  IMAD.HI.U32 R16, R6, R23, RZ ;  /* 0x0000001706107227 */ /* 0x000fe200078e00ff */
[----:B------:R-:W-:-:S02]  /*15f0*/  IABS R25, R18 ;  /* 0x0000001200197213 */ /* 0x000fc40000000000 */
[----:B------:R-:W-:Y:S01]  /*1600*/  IABS R27, R20 ;  /* 0x00000014001b7213 */ /* 0x000fe20000000000 */
[----:B------:R-:W-:Y:S01]  /*1610*/  @!P3 IMAD.IADD R3, R3, 0x1, -R2 ;  /* 0x000000010303b824 */ /* 0x000fe200078e0a02 */
[----:B------:R-:W-:Y:S01]  /*1620*/  ISETP.GT.U32.AND P3, PT, R2, R5, PT ;  /* 0x000000050200720c */ /* 0x000fe20003f64070 */
[----:B------:R-:W-:Y:S01]  /*1630*/  IMAD.MOV R16, RZ, RZ, -R16 ;  /* 0x000000ffff107224 */ /* 0x000fe200078e0a10 */
[----:B------:R-:W-:Y:S01]  /*1640*/  LOP3.LUT R24, R8, 0x44, RZ, 0xfc, !PT ;  /* 0x0000004408187812 */ /* 0x000fe200078efcff */
[----:B------:R-:W-:Y:S01]  /*1650*/  @!P2 IMAD.MOV R17, RZ, RZ, -R17 ;  /* 0x000000ffff11a224 */ /* 0x000fe200078e0a11 */
[----:B------:R-:W-:Y:S01]  /*1660*/  IABS R49, R54 ;  /* 0x0000003600317213 */ /* 0x000fe20000000000 */
[----:B------:R-:W-:Y:S01]  /*1670*/  IMAD R21, R2, R16, R23 ;  /* 0x0000001002157224 */ /* 0x000fe200078e0217 */
[----:B------:R-:W-:Y:S01]  /*1680*/  LOP3.LUT R16, R8, 0x38, RZ, 0xfc, !PT ;  /* 0x0000003808107812 */ /* 0x000fe200078efcff */
[----:B------:R-:W-:Y:S01]  /*1690*/  @!P4 IMAD.IADD R19, R19, 0x1, -R2 ;  /* 0x000000011313c824 */ /* 0x000fe200078e0a02 */
[----:B------:R-:W-:Y:S01]  /*16a0*/  ISETP.GE.AND P4, PT, R18, RZ, PT ;  /* 0x000000ff1200720c */ /* 0x000fe20003f86270 */
[----:B------:R-:W-:Y:S01]  /*16b0*/  IMAD.HI.U32 R18, R6, R25, RZ ;  /* 0x0000001906127227 */ /* 0x000fe200078e00ff */
[----:B------:R-:W-:-:S02]  /*16c0*/  IABS R23, R16 ;  /* 0x0000001000177213 */ /* 0x000fc40000000000 */
[----:B------:R-:W-:Y:S01]  /*16d0*/  ISETP.GE.AND P2, PT, R16, RZ, PT ;  /* 0x000000ff1000720c */ /* 0x000fe20003f46270 */
[----:B------:R-:W-:Y:S01]  /*16e0*/  @!P6 IMAD.MOV R19, RZ, RZ, -R19 ;  /* 0x000000ffff13e224 */ /* 0x000fe200078e0a13 */
[----:B------:R-:W-:Y:S01]  /*16f0*/  ISETP.GT.U32.AND P6, PT, R2, R21, PT ;  /* 0x000000150200720c */ /* 0x000fe20003fc4070 */
[----:B------:R-:W-:Y:S01]  /*1700*/  @!P3 IMAD.IADD R5, R5, 0x1, -R2 ;  /* 0x000000010505b824 */ /* 0x000fe200078e0a02 */
[----:B------:R-:W-:Y:S01]  /*1710*/  IABS R29, R24 ;  /* 0x00000018001d7213 */ /* 0x000fe20000000000 */
[----:B------:R-:W-:Y:S01]  /*1720*/  IMAD.MOV.U32 R16, RZ, RZ, R3 ;  /* 0x000000ffff107224 */ /* 0x000fe200078e0003 */
[----:B------:R-:W-:Y:S01]  /*1730*/  IABS R51, R56 ;  /* 0x0000003800337213 */ /* 0x000fe20000000000 */
[----:B------:R-:W-:Y:S01]  /*1740*/  IMAD.HI.U32 R3, R6, R23, RZ ;  /* 0x0000001706037227 */ /* 0x000fe200078e00ff */
[----:B------:R-:W-:Y:S02]  /*1750*/  ISETP.GT.U32.AND P3, PT, R2, R5, PT ;  /* 0x000000050200720c */ /* 0x000fe40003f64070 */
[----:B------:R-:W-:Y:S01]  /*1760*/  IABS R53, R57 ;  /* 0x0000003900357213 */ /* 0x000fe20000000000 */
[----:B------:R-:W-:Y:S01]  /*1770*/  IMAD.MOV R3, RZ, RZ, -R3 ;  /* 0x000000ffff037224 */ /* 0x000fe200078e0a03 */
[----:B------:R-:W-:Y:S01]  /*1780*/  PRMT R167, RZ, 0x7610, R167 ;  /* 0x00007610ffa77816 */ /* 0x000fe200000000a7 */
[----:B------:R-:W-:-:S02]  /*1790*/  IMAD.MOV R18, RZ, RZ, -R18 ;  /* 0x000000ffff127224 */ /* 0x000fc400078e0a12 */
[----:B------:R-:W-:Y:S02]  /*17a0*/  @!P6 IMAD.IADD R21, R21, 0x1, -R2 ;  /* 0x000000011515e824 */ /* 0x000fe400078e0a02 */
[C---:B------:R-:W-:Y:S02]  /*17b0*/  IMAD R3, R2.reuse, R3, R23 ;  /* 0x0000000302037224 */ /* 0x040fe400078e0217 */
[C---:B------:R-:W-:Y:S01]  /*17c0*/  IMAD R23, R2.reuse, R18, R25 ;  /* 0x0000001202177224 */ /* 0x040fe200078e0219 */
[----:B------:R-:W-:Y:S01]  /*17d0*/  ISETP.GT.U32.AND P6, PT, R2, R21, PT ;  /* 0x000000150200720c */ /* 0x000fe20003fc4070 */
[----:B------:R-:W-:-:S04]  /*17e0*/  IMAD.HI.U32 R18, R6, R27, RZ ;  /* 0x0000001b06127227 */ /* 0x000fc800078e00ff */
[----:B------:R-:W-:Y:S01]  /*17f0*/  @!P3 IMAD.IADD R5, R5, 0x1, -R2 ;  /* 0x000000010505b824 */ /* 0x000fe200078e0a02 */
[C---:B------:R-:W-:Y:S01]  /*1800*/  ISETP.GT.U32.AND P3, PT, R2.reuse, R3, PT ;  /* 0x000000030200720c */ /* 0x040fe20003f64070 */
[----:B------:R-:W-:Y:S02]  /*1810*/  IMAD.MOV R22, RZ, RZ, -R18 ;  /* 0x000000ffff167224 */ /* 0x000fe400078e0a12 */
[----:B------:R-:W-:Y:S02]  /*1820*/  IMAD.MOV.U32 R34, RZ, RZ, R5 ;  /* 0x000000ffff227224 */ /* 0x000fe400078e0005 */
[C---:B------:R-:W-:Y:S02]  /*1830*/  IMAD R5, R2.reuse, R22, R27 ;  /* 0x0000001602057224 */ /* 0x040fe400078e021b */
[----:B------:R-:W-:Y:S02]  /*1840*/  @!P6 IMAD.IADD R21, R21, 0x1, -R2 ;  /* 0x000000011515e824 */ /* 0x000fe400078e0a02 */
[----:B------:R-:W-:Y:S01]  /*1850*/  @!P5 IMAD.MOV R16, RZ, RZ, -R16 ;  /* 0x000000ffff10d224 */ /* 0x000fe200078e0a10 */
[----:B------:R-:W-:Y:S01]  /*1860*/  ISETP.GT.U32.AND P6, PT, R2, R5, PT ;  /* 0x000000050200720c */ /* 0x000fe20003fc4070 */
[----:B------:R-:W-:Y:S01]  /*1870*/  @!P0 IMAD.MOV R34, RZ, RZ, -R34 ;  /* 0x000000ffff228224 */ /* 0x000fe200078e0a22 */
[----:B------:R-:W-:Y:S01]  /*1880*/  ISETP.GE.AND P5, PT, R20, RZ, PT ;  /* 0x000000ff1400720c */ /* 0x000fe20003fa6270 */
[----:B------:R-:W-:Y:S01]  /*1890*/  IMAD.HI.U32 R20, R6, R29, RZ ;  /* 0x0000001d06147227 */ /* 0x000fe200078e00ff */
[----:B------:R-:W-:-:S03]  /*18a0*/  ISETP.GT.U32.AND P0, PT, R2, R23, PT ;  /* 0x000000170200720c */ /* 0x000fc60003f04070 */
[----:B------:R-:W-:Y:S02]  /*18b0*/  IMAD.MOV R20, RZ, RZ, -R20 ;  /* 0x000000ffff147224 */ /* 0x000fe400078e0a14 */
[----:B------:R-:W-:-:S04]  /*18c0*/  IMAD.HI.U32 R18, R6, R31, RZ ;  /* 0x0000001f06127227 */ /* 0x000fc800078e00ff */
[C---:B------:R-:W-:Y:S01]  /*18d0*/  IMAD R25, R2.reuse, R20, R29 ;  /* 0x0000001402197224 */ /* 0x040fe200078e021d */
[----:B------:R-:W-:Y:S01]  /*18e0*/  IABS R29, R28 ;  /* 0x0000001c001d7213 */ /* 0x000fe20000000000 */
[----:B------:R-:W-:Y:S02]  /*18f0*/  @!P6 IMAD.IADD R5, R5, 0x1, -R2 ;  /* 0x000000010505e824 */ /* 0x000fe400078e0a02 */
[----:B------:R-:W-:Y:S02]  /*1900*/  IMAD.MOV R18, RZ, RZ, -R18 ;  /* 0x000000ffff127224 */ /* 0x000fe400078e0a12 */
[----:B------:R-:W-:Y:S01]  /*1910*/  @!P0 IMAD.IADD R23, R23, 0x1, -R2 ;  /* 0x0000000117178824 */ /* 0x000fe200078e0a02 */
[C---:B------:R-:W-:Y:S01]  /*1920*/  ISETP.GT.U32.AND P6, PT, R2.reuse, R5, PT ;  /* 0x000000050200720c */ /* 0x040fe20003fc4070 */
[----:B------:R-:W-:Y:S01]  /*1930*/  IMAD R27, R2, R18, R31 ;  /* 0x00000012021b7224 */ /* 0x000fe200078e021f */
[----:B------:R-:W-:Y:S01]  /*1940*/  IABS R31, R30 ;  /* 0x0000001e001f7213 */ /* 0x000fe20000000000 */
[----:B------:R-:W-:Y:S01]  /*1950*/  IMAD.HI.U32 R18, R6, R29, RZ ;  /* 0x0000001d06127227 */ /* 0x000fe200078e00ff */
[----:B------:R-:W-:-:S03]  /*1960*/  ISETP.GT.U32.AND P0, PT, R2, R23, PT ;  /* 0x000000170200720c */ /* 0x000fc60003f04070 */
[----:B------:R-:W-:Y:S02]  /*1970*/  @!P3 IMAD.IADD R3, R3, 0x1, -R2 ;  /* 0x000000010303b824 */ /* 0x000fe400078e0a02 */
[----:B------:R-:W-:Y:S02]  /*1980*/  IMAD.MOV R18, RZ, RZ, -R18 ;  /* 0x000000ffff127224 */ /* 0x000fe400078e0a12 */
[----:B------:R-:W-:Y:S01]  /*1990*/  @!P1 IMAD.MOV R21, RZ, RZ, -R21 ;  /* 0x000000ffff159224 */ /* 0x000fe200078e0a15 */
[C---:B------:R-:W-:Y:S01]  /*19a0*/  ISETP.GT.U32.AND P3, PT, R2.reuse, R3, PT ;  /* 0x000000030200720c */ /* 0x040fe20003f64070 */
[C---:B------:R-:W-:Y:S02]  /*19b0*/  IMAD R29, R2.reuse, R18, R29 ;  /* 0x00000012021d7224 */ /* 0x040fe400078e021d */
[--C-:B------:R-:W-:Y:S02]  /*19c0*/  @!P6 IMAD.IADD R5, R5, 0x1, -R2.reuse ;  /* 0x000000010505e824 */ /* 0x100fe400078e0a02 */
[----:B------:R-:W-:Y:S01]  /*19d0*/  @!P0 IMAD.IADD R23, R23, 0x1, -R2 ;  /* 0x0000000117178824 */ /* 0x000fe200078e0a02 */
[----:B------:R-:W-:Y:S01]  /*19e0*/  ISETP.GT.U32.AND P6, PT, R2, R29, PT ;  /* 0x0000001d0200720c */ /* 0x000fe20003fc4070 */
[----:B------:R-:W-:Y:S01]  /*19f0*/  IMAD.HI.U32 R22, R6, R35, RZ ;  /* 0x0000002306167227 */ /* 0x000fe200078e00ff */
[----:B------:R-:W-:-:S03]  /*1a00*/  ISETP.GT.U32.AND P0, PT, R2, R27, PT ;  /* 0x0000001b0200720c */ /* 0x000fc60003f04070 */
[----:B------:R-:W-:Y:S02]  /*1a10*/  IMAD.MOV R22, RZ, RZ, -R22 ;  /* 0x000000ffff167224 */ /* 0x000fe400078e0a16 */
[----:B------:R-:W-:Y:S01]  /*1a20*/  @!P3 IMAD.IADD R3, R3, 0x1, -R2 ;  /* 0x000000010303b824 */ /* 0x000fe200078e0a02 */
[----:B------:R-:W-:Y:S01]  /*1a30*/  ISETP.GT.U32.AND P3, PT, R2, R25, PT ;  /* 0x000000190200720c */ /* 0x000fe20003f64070 */
[----:B------:R-:W-:-:S04]  /*1a40*/  IMAD.HI.U32 R20, R6, R33, RZ ;  /* 0x0000002106147227 */ /* 0x000fc800078e00ff */
[--C-:B------:R-:W-:Y:S02]  /*1a50*/  @!P6 IMAD.IADD R29, R29, 0x1, -R2.reuse ;  /* 0x000000011d1de824 */ /* 0x100fe400078e0a02 */
[--C-:B------:R-:W-:Y:S02]  /*1a60*/  @!P0 IMAD.IADD R27, R27, 0x1, -R2.reuse ;  /* 0x000000011b1b8824 */ /* 0x100fe400078e0a02 */
[----:B------:R-:W-:Y:S01]  /*1a70*/  IMAD.HI.U32 R18, R6, R31, RZ ;  /* 0x0000001f06127227 */ /* 0x000fe200078e00ff */
[C---:B------:R-:W-:Y:S02]  /*1a80*/  ISETP.GT.U32.AND P1, PT, R2.reuse, R29, PT ;  /* 0x0000001d0200720c */ /* 0x040fe40003f24070 */
[----:B------:R-:W-:Y:S01]  /*1a90*/  ISETP.GT.U32.AND P6, PT, R2, R27, PT ;  /* 0x0000001b0200720c */ /* 0x000fe20003fc4070 */
[----:B------:R-:W-:Y:S01]  /*1aa0*/  @!P3 IMAD.IADD R25, R25, 0x1, -R2 ;  /* 0x000000011919b824 */ /* 0x000fe200078e0a02 */
[----:B------:R-:W-:Y:S01]  /*1ab0*/  ISETP.GE.AND P3, PT, R24, RZ, PT ;  /* 0x000000ff1800720c */ /* 0x000fe20003f66270 */
[----:B------:R-:W-:-:S02]  /*1ac0*/  IMAD R35, R2, R22, R35 ;  /* 0x0000001602237224 */ /* 0x000fc400078e0223 */
[----:B------:R-:W-:Y:S01]  /*1ad0*/  IMAD.MOV R20, RZ, RZ, -R20 ;  /* 0x000000ffff147224 */ /* 0x000fe200078e0a14 */
[C---:B------:R-:W-:Y:S01]  /*1ae0*/  ISETP.GT.U32.AND P0, PT, R2.reuse, R25, PT ;  /* 0x000000190200720c */ /* 0x040fe20003f04070 */
[----:B------:R-:W-:Y:S02]  /*1af0*/  IMAD.MOV R18, RZ, RZ, -R18 ;  /* 0x000000ffff127224 */ /* 0x000fe400078e0a12 */
[C---:B------:R-:W-:Y:S02]  /*1b00*/  IMAD R33, R2.reuse, R20, R33 ;  /* 0x0000001402217224 */ /* 0x040fe400078e0221 */
[--C-:B------:R-:W-:Y:S01]  /*1b10*/  @!P1 IMAD.IADD R29, R29, 0x1, -R2.reuse ;  /* 0x000000011d1d9824 */ /* 0x100fe200078e0a02 */
[C---:B------:R-:W-:Y:S01]  /*1b20*/  ISETP.GT.U32.AND P1, PT, R2.reuse, R35, PT ;  /* 0x000000230200720c */ /* 0x040fe20003f24070 */
[C---:B------:R-:W-:Y:S02]  /*1b30*/  IMAD R31, R2.reuse, R18, R31 ;  /* 0x00000012021f7224 */ /* 0x040fe400078e021f */
[----:B------:R-:W-:Y:S01]  /*1b40*/  @!P6 IMAD.IADD R27, R27, 0x1, -R2 ;  /* 0x000000011b1be824 */ /* 0x000fe200078e0a02 */
[----:B------:R-:W-:Y:S01]  /*1b50*/  ISETP.GT.U32.AND P6, PT, R2, R33, PT ;  /* 0x000000210200720c */ /* 0x000fe20003fc4070 */
[----:B------:R-:W-:-:S04]  /*1b60*/  IMAD.HI.U32 R18, R6, R37, RZ ;  /* 0x0000002506127227 */ /* 0x000fc800078e00ff */
[----:B------:R-:W-:Y:S01]  /*1b70*/  @!P0 IMAD.IADD R25, R25, 0x1, -R2 ;  /* 0x0000000119198824 */ /* 0x000fe200078e0a02 */
[----:B------:R-:W-:Y:S01]  /*1b80*/  ISETP.GT.U32.AND P0, PT, R2, R31, PT ;  /* 0x0000001f0200720c */ /* 0x000fe20003f04070 */
[----:B------:R-:W-:Y:S02]  /*1b90*/  IMAD.MOV R22, RZ, RZ, -R18 ;  /* 0x000000ffff167224 */ /* 0x000fe400078e0a12 */
[--C-:B------:R-:W-:Y:S01]  /*1ba0*/  @!P1 IMAD.IADD R35, R35, 0x1, -R2.reuse ;  /* 0x0000000123239824 */ /* 0x100fe200078e0a02 */
[----:B------:R-:W-:Y:S01]  /*1bb0*/  ISETP.GE.AND P1, PT, R28, RZ, PT ;  /* 0x000000ff1c00720c */ /* 0x000fe20003f26270 */
[----:B------:R-:W-:Y:S01]  /*1bc0*/  IMAD R37, R2, R22, R37 ;  /* 0x0000001602257224 */ /* 0x000fe200078e0225 */
[----:B------:R-:W-:Y:S01]  /*1bd0*/  LOP3.LUT R28, R8, 0x6c, RZ, 0xfc, !PT ;  /* 0x0000006c081c7812 */ /* 0x000fe200078efcff */
[----:B------:R-:W-:Y:S02]  /*1be0*/  @!P6 IMAD.IADD R33, R33, 0x1, -R2 ;  /* 0x000000012121e824 */ /* 0x000fe400078e0a02 */
[----:B------:R-:W-:Y:S01]  /*1bf0*/  IMAD.HI.U32 R18, R6, R39, RZ ;  /* 0x0000002706127227 */ /* 0x000fe200078e00ff */
[----:B------:R-:W-:-:S02]  /*1c00*/  IABS R47, R28 ;  /* 0x0000001c002f7213 */ /* 0x000fc40000000000 */
[----:B------:R-:W-:Y:S01]  /*1c10*/  ISETP.GT.U32.AND P6, PT, R2, R37, PT ;  /* 0x000000250200720c */ /* 0x000fe20003fc4070 */
[----:B------:R-:W-:Y:S01]  /*1c20*/  @!P0 IMAD.IADD R31, R31, 0x1, -R2 ;  /* 0x000000011f1f8824 */ /* 0x000fe200078e0a02 */
[----:B------:R-:W-:Y:S01]  /*1c30*/  ISETP.GE.AND P0, PT, R26, RZ, PT ;  /* 0x000000ff1a00720c */ /* 0x000fe20003f06270 */
[----:B------:R-:W-:Y:S01]  /*1c40*/  IMAD.HI.U32 R20, R6, R41, RZ ;  /* 0x0000002906147227 */ /* 0x000fe200078e00ff */
[----:B------:R-:W-:-:S03]  /*1c50*/  LOP3.LUT R26, R8, 0x7c, RZ, 0xfc, !PT ;  /* 0x0000007c081a7812 */ /* 0x000fc600078efcff */
[----:B------:R-:W-:Y:S01]  /*1c60*/  IMAD.HI.U32 R8, R6, R47, RZ ;  /* 0x0000002f06087227 */ /* 0x000fe200078e00ff */
[----:B------:R-:W-:-:S03]  /*1c70*/  IABS R55, R26 ;  /* 0x0000001a00377213 */ /* 0x000fc60000000000 */
[----:B------:R-:W-:-:S04]  /*1c80*/  IMAD.HI.U32 R22, R6, R45, RZ ;  /* 0x0000002d06167227 */ /* 0x000fc800078e00ff */
[----:B------:R-:W-:Y:S02]  /*1c90*/  IMAD.MOV R18, RZ, RZ, -R18 ;  /* 0x000000ffff127224 */ /* 0x000fe400078e0a12 */
[----:B------:R-:W-:Y:S02]  /*1ca0*/  IMAD.MOV R8, RZ, RZ, -R8 ;  /* 0x000000ffff087224 */ /* 0x000fe400078e0a08 */
[----:B------:R-:W-:Y:S02]  /*1cb0*/  IMAD.MOV R20, RZ, RZ, -R20 ;  /* 0x000000ffff147224 */ /* 0x000fe400078e0a14 */
[----:B------:R-:W-:Y:S02]  /*1cc0*/  IMAD.MOV R22, RZ, RZ, -R22 ;  /* 0x000000ffff167224 */ /* 0x000fe400078e0a16 */
[C---:B------:R-:W-:Y:S02]  /*1cd0*/  IMAD R39, R2.reuse, R18, R39 ;  /* 0x0000001202277224 */ /* 0x040fe400078e0227 */
[----:B------:R-:W-:-:S02]  /*1ce0*/  IMAD R47, R2, R8, R47 ;  /* 0x00000008022f7224 */ /* 0x000fc400078e022f */
[----:B------:R-:W-:-:S04]  /*1cf0*/  IMAD.HI.U32 R8, R6, R55, RZ ;  /* 0x0000003706087227 */ /* 0x000fc800078e00ff */
[C---:B------:R-:W-:Y:S02]  /*1d00*/  IMAD R41, R2.reuse, R20, R41 ;  /* 0x0000001402297224 */ /* 0x040fe400078e0229 */
[C---:B------:R-:W-:Y:S02]  /*1d10*/  IMAD R45, R2.reuse, R22, R45 ;  /* 0x00000016022d7224 */ /* 0x040fe400078e022d */
[----:B------:R-:W-:Y:S01]  /*1d20*/  @!P6 IMAD.IADD R37, R37, 0x1, -R2 ;  /* 0x000000012525e824 */ /* 0x000fe200078e0a02 */
[----:B------:R-:W-:Y:S01]  /*1d30*/  ISETP.GT.U32.AND P6, PT, R2, R39, PT ;  /* 0x000000270200720c */ /* 0x000fe20003fc4070 */
[----:B------:R-:W-:-:S04]  /*1d40*/  IMAD.HI.U32 R18, R6, R49, RZ ;  /* 0x0000003106127227 */ /* 0x000fc800078e00ff */
[----:B------:R-:W-:-:S04]  /*1d50*/  IMAD.HI.U32 R20, R6, R51, RZ ;  /* 0x0000003306147227 */ /* 0x000fc800078e00ff */
[----:B------:R-:W-:-:S04]  /*1d60*/  IMAD.HI.U32 R22, R6, R53, RZ ;  /* 0x0000003506167227 */ /* 0x000fc800078e00ff */
[----:B------:R-:W-:Y:S02]  /*1d70*/  IMAD.MOV.U32 R6, RZ, RZ, R3 ;  /* 0x000000ffff067224 */ /* 0x000fe400078e0003 */
[----:B------:R-:W-:Y:S02]  /*1d80*/  IMAD.MOV R3, RZ, RZ, -R8 ;  /* 0x000000ffff037224 */ /* 0x000fe400078e0a08 */
[----:B------:R-:W-:Y:S02]  /*1d90*/  IMAD.MOV.U32 R8, RZ, RZ, R25 ;  /* 0x000000ffff087224 */ /* 0x000fe400078e0019 */
[----:B------:R-:W-:Y:S02]  /*1da0*/  IMAD.MOV R22, RZ, RZ, -R22 ;  /* 0x000000ffff167224 */ /* 0x000fe400078e0a16 */
[----:B------:R-:W-:Y:S01]  /*1db0*/  @!P3 IMAD.MOV R8, RZ, RZ, -R8 ;  /* 0x000000ffff08b224 */ /* 0x000fe200078e0a08 */
[C---:B------:R-:W-:Y:S01]  /*1dc0*/  ISETP.GT.U32.AND P3, PT, R2.reuse, R37, PT ;  /* 0x000000250200720c */ /* 0x040fe20003f64070 */
[----:B------:R-:W-:-:S02]  /*1dd0*/  IMAD R53, R2, R22, R53 ;  /* 0x0000001602357224 */ /* 0x000fc400078e0235 */
[----:B------:R-:W-:Y:S01]  /*1de0*/  @!P6 IMAD.IADD R39, R39, 0x1, -R2 ;  /* 0x000000012727e824 */ /* 0x000fe200078e0a02 */
[C---:B------:R-:W-:Y:S01]  /*1df0*/  ISETP.GT.U32.AND P6, PT, R2.reuse, R41, PT ;  /* 0x000000290200720c */ /* 0x040fe20003fc4070 */
[----:B------:R-:W-:Y:S02]  /*1e00*/  IMAD.MOV.U32 R22, RZ, RZ, R27 ;  /* 0x000000ffff167224 */ /* 0x000fe400078e001b */
[----:B------:R-:W-:Y:S02]  /*1e10*/  IMAD.MOV R18, RZ, RZ, -R18 ;  /* 0x000000ffff127224 */ /* 0x000fe400078e0a12 */
[----:B------:R-:W-:Y:S01]  /*1e20*/  @!P0 IMAD.MOV R22, RZ, RZ, -R22 ;  /* 0x000000ffff168224 */ /* 0x000fe200078e0a16 */
[C---:B------:R-:W-:Y:S01]  /*1e30*/  ISETP.GT.U32.AND P0, PT, R2.reuse, R39, PT ;  /* 0x000000270200720c */ /* 0x040fe20003f04070 */
[C---:B------:R-:W-:Y:S02]  /*1e40*/  IMAD R49, R2.reuse, R18, R49 ;  /* 0x0000001202317224 */ /* 0x040fe400078e0231 */
[----:B------:R-:W-:Y:S01]  /*1e50*/  @!P3 IMAD.IADD R37, R37, 0x1, -R2 ;  /* 0x000000012525b824 */ /* 0x000fe200078e0a02 */
[----:B------:R-:W-:Y:S01]  /*1e60*/  ISETP.GT.U32.AND P3, PT, R2, R53, PT ;  /* 0x000000350200720c */ /* 0x000fe20003f64070 */
[----:B------:R-:W-:-:S02]  /*1e70*/  IMAD.MOV.U32 R18, RZ, RZ, R29 ;  /* 0x000000ffff127224 */ /* 0x000fc400078e001d */
[----:B------:R-:W-:Y:S02]  /*1e80*/  @!P6 IMAD.IADD R41, R41, 0x1, -R2 ;  /* 0x000000012929e824 */ /* 0x000fe400078e0a02 */
[C---:B------:R-:W-:Y:S02]  /*1e90*/  IMAD R25, R2.reuse, R3, R55 ;  /* 0x0000000302197224 */ /* 0x040fe400078e0237 */
[----:B------:R-:W-:Y:S01]  /*1ea0*/  @!P1 IMAD.MOV R18, RZ, RZ, -R18 ;  /* 0x000000ffff129224 */ /* 0x000fe200078e0a12 */
[C---:B------:R-:W-:Y:S01]  /*1eb0*/  ISETP.GT.U32.AND P1, PT, R2.reuse, R45, PT ;  /* 0x0000002d0200720c */ /* 0x040fe20003f24070 */
[----:B------:R-:W-:Y:S01]  /*1ec0*/  IMAD.MOV.U32 R24, RZ, RZ, R5 ;  /* 0x000000ffff187224 */ /* 0x000fe200078e0005 */
[C---:B------:R-:W-:Y:S01]  /*1ed0*/  ISETP.GT.U32.AND P6, PT, R2.reuse, R41, PT ;  /* 0x000000290200720c */ /* 0x040fe20003fc4070 */
[----:B------:R-:W-:Y:S01]  /*1ee0*/  @!P0 IMAD.IADD R39, R39, 0x1, -R2 ;  /* 0x0000000127278824 */ /* 0x000fe200078e0a02 */
[C---:B------:R-:W-:Y:S01]  /*1ef0*/  ISETP.GT.U32.AND P0, PT, R2.reuse, R25, PT ;  /* 0x000000190200720c */ /* 0x040fe20003f04070 */
[----:B------:R-:W-:Y:S01]  /*1f00*/  @!P5 IMAD.MOV R24, RZ, RZ, -R24 ;  /* 0x000000ffff18d224 */ /* 0x000fe200078e0a18 */
[C---:B------:R-:W-:Y:S01]  /*1f10*/  ISETP.GT.U32.AND P5, PT, R2.reuse, R35, PT ;  /* 0x000000230200720c */ /* 0x040fe20003fa4070 */
[----:B------:R-:W-:Y:S01]  /*1f20*/  @!P2 IMAD.MOV R6, RZ, RZ, -R6 ;  /* 0x000000ffff06a224 */ /* 0x000fe200078e0a06 */
[----:B------:R-:W-:Y:S01]  /*1f30*/  ISETP.GT.U32.AND P2, PT, R2, R31, PT ;  /* 0x0000001f0200720c */ /* 0x000fe20003f44070 */
[----:B------:R-:W-:Y:S01]  /*1f40*/  @!P3 IMAD.IADD R53, R53, 0x1, -R2 ;  /* 0x000000013535b824 */ /* 0x000fe200078e0a02 */
[----:B------:R-:W-:Y:S01]  /*1f50*/  ISETP.GE.AND P3, PT, R46, RZ, PT ;  /* 0x000000ff2e00720c */ /* 0x000fe20003f66270 */
[----:B------:R-:W-:Y:S01]  /*1f60*/  @!P4 IMAD.MOV R23, RZ, RZ, -R23 ;  /* 0x000000ffff17c224 */ /* 0x000fe200078e0a17 */
[----:B------:R-:W-:Y:S01]  /*1f70*/  ISETP.GT.U32.AND P4, PT, R2, R33, PT ;  /* 0x000000210200720c */ /* 0x000fe20003f84070 */
[----:B------:R-:W-:Y:S01]  /*1f80*/  IMAD.MOV R20, RZ, RZ, -R20 ;  /* 0x000000ffff147224 */ /* 0x000fe200078e0a14 */
[----:B------:R-:W4:Y:S01]  /*1f90*/  LDC R3, c[0x0][0x3a0] ;  /* 0x0000e800ff037b82 */ /* 0x000f220000000800 */
[--C-:B------:R-:W-:Y:S01]  /*1fa0*/  @!P1 IMAD.IADD R45, R45, 0x1, -R2.reuse ;  /* 0x000000012d2d9824 */ /* 0x100fe200078e0a02 */
[----:B------:R-:W-:Y:S01]  /*1fb0*/  ISETP.GE.AND P1, PT, R32, RZ, PT ;  /* 0x000000ff2000720c */ /* 0x000fe20003f26270 */
[----:B------:R-:W-:Y:S01]  /*1fc0*/  IMAD R51, R2, R20, R51 ;  /* 0x0000001402337224 */ /* 0x000fe200078e0233 */
[----:B------:R-:W-:Y:S01]  /*1fd0*/  LOP3.LUT R5, RZ, R43, RZ, 0x33, !PT ;  /* 0x0000002bff057212 */ /* 0x000fe200078e33ff */
[--C-:B------:R-:W-:Y:S01]  /*1fe0*/  @!P6 IMAD.IADD R41, R41, 0x1, -R2.reuse ;  /* 0x000000012929e824 */ /* 0x100fe200078e0a02 */
[----:B------:R-:W-:Y:S01]  /*1ff0*/  ISETP.GE.AND P6, PT, R30, RZ, PT ;  /* 0x000000ff1e00720c */ /* 0x000fe20003fc6270 */
[--C-:B------:R-:W-:Y:S01]  /*2000*/  @!P0 IMAD.IADD R25, R25, 0x1, -R2.reuse ;  /* 0x0000000119198824 */ /* 0x100fe200078e0a02 */
[C---:B------:R-:W-:Y:S01]  /*2010*/  ISETP.GT.U32.AND P0, PT, R2.reuse, R45, PT ;  /* 0x0000002d0200720c */ /* 0x040fe20003f04070 */
[--C-:B------:R-:W-:Y:S01]  /*2020*/  @!P5 IMAD.IADD R35, R35, 0x1, -R2.reuse ;  /* 0x000000012323d824 */ /* 0x100fe200078e0a02 */
[C---:B------:R-:W-:Y:S01]  /*2030*/  ISETP.GT.U32.AND P5, PT, R2.reuse, R51, PT ;  /* 0x000000330200720c */ /* 0x040fe20003fa4070 */
[--C-:B------:R-:W-:Y:S01]  /*2040*/  @!P2 IMAD.IADD R31, R31, 0x1, -R2.reuse ;  /* 0x000000011f1fa824 */ /* 0x100fe200078e0a02 */
[----:B------:R-:W-:Y:S01]  /*2050*/  ISETP.GT.U32.AND P2, PT, R2, R47, PT ;  /* 0x0000002f0200720c */ /* 0x000fe20003f44070 */
[----:B------:R-:W-:Y:S01]  /*2060*/  @!P3 IMAD.MOV R41, RZ, RZ, -R41 ;  /* 0x000000ffff29b224 */ /* 0x000fe200078e0a29 */
[----:B------:R-:W-:Y:S01]  /*2070*/  ISETP.GE.AND P3, PT, R52, RZ, PT ;  /* 0x000000ff3400720c */ /* 0x000fe20003f66270 */
[----:B------:R-:W-:Y:S01]  /*2080*/  @!P4 IMAD.IADD R33, R33, 0x1, -R2 ;  /* 0x000000012121c824 */ /* 0x000fe200078e0a02 */
[----:B------:R-:W-:Y:S01]  /*2090*/  ISETP.GT.U32.AND P4, PT, R2, R49, PT ;  /* 0x000000310200720c */ /* 0x000fe20003f84070 */
[----:B------:R-:W-:-:S02]  /*20a0*/  IMAD.MOV.U32 R20, RZ, RZ, R31 ;  /* 0x000000ffff147224 */ /* 0x000fc400078e001f */
[----:B------:R-:W-:Y:S02]  /*20b0*/  IMAD.MOV.U32 R46, RZ, RZ, R35 ;  /* 0x000000ffff2e7224 */ /* 0x000fe400078e0023 */
[--C-:B------:R-:W-:Y:S01]  /*20c0*/  @!P0 IMAD.IADD R45, R45, 0x1, -R2.reuse ;  /* 0x000000012d2d8824 */ /* 0x100fe200078e0a02 */
[----:B------:R-:W-:Y:S01]  /*20d0*/  ISETP.GE.AND P0, PT, R28, RZ, PT ;  /* 0x000000ff1c00720c */ /* 0x000fe20003f06270 */
[--C-:B------:R-:W-:Y:S01]  /*20e0*/  @!P5 IMAD.IADD R51, R51, 0x1, -R2.reuse ;  /* 0x000000013333d824 */ /* 0x100fe200078e0a02 */
[----:B------:R-:W-:Y:S01]  /*20f0*/  ISETP.GE.AND P5, PT, R44, RZ, PT ;  /* 0x000000ff2c00720c */ /* 0x000fe20003fa6270 */
[----:B------:R-:W-:Y:S01]  /*2100*/  @!P2 IMAD.IADD R47, R47, 0x1, -R2 ;  /* 0x000000012f2fa824 */ /* 0x000fe200078e0a02 */
[----:B------:R-:W-:Y:S01]  /*2110*/  ISETP.GE.AND P2, PT, R36, RZ, PT ;  /* 0x000000ff2400720c */ /* 0x000fe20003f46270 */
[----:B------:R-:W-:Y:S01]  /*2120*/  @!P3 IMAD.MOV R45, RZ, RZ, -R45 ;  /* 0x000000ffff2db224 */ /* 0x000fe200078e0a2d */
[----:B------:R-:W-:Y:S01]  /*2130*/  ISETP.NE.U32.AND P3, PT, R146, RZ, PT ;  /* 0x000000ff9200720c */ /* 0x000fe20003f65070 */
[----:B------:R-:W-:-:S02]  /*2140*/  IMAD.MOV.U32 R44, RZ, RZ, R33 ;  /* 0x000000ffff2c7224 */ /* 0x000fc400078e0021 */
[----:B------:R-:W-:Y:S01]  /*2150*/  @!P4 IMAD.IADD R49, R49, 0x1, -R2 ;  /* 0x000000013131c824 */ /* 0x000fe200078e0a02 */
[----:B------:R-:W-:Y:S01]  /*2160*/  ISETP.GE.AND P4, PT, R38, RZ, PT ;  /* 0x000000ff2600720c */ /* 0x000fe20003f86270 */
[----:B------:R-:W-:Y:S01]  /*2170*/  @!P1 IMAD.MOV R44, RZ, RZ, -R44 ;  /* 0x000000ffff2c9224 */ /* 0x000fe200078e0a2c */
[C---:B------:R-:W-:Y:S01]  /*2180*/  ISETP.GT.U32.AND P1, PT, R2.reuse, R47, PT ;  /* 0x0000002f0200720c */ /* 0x040fe20003f24070 */
[----:B------:R-:W-:Y:S01]  /*2190*/  @!P6 IMAD.MOV R20, RZ, RZ, -R20 ;  /* 0x000000ffff14e224 */ /* 0x000fe200078e0a14 */
[C---:B------:R-:W-:Y:S01]  /*21a0*/  ISETP.GT.U32.AND P6, PT, R2.reuse, R25, PT ;  /* 0x000000190200720c */ /* 0x040fe20003fc4070 */
[----:B------:R-:W-:Y:S02]  /*21b0*/  IMAD.MOV.U32 R48, RZ, RZ, R37 ;  /* 0x000000ffff307224 */ /* 0x000fe400078e0025 */
[----:B------:R-:W-:Y:S01]  /*21c0*/  @!P2 IMAD.MOV R46, RZ, RZ, -R46 ;  /* 0x000000ffff2ea224 */ /* 0x000fe200078e0a2e */
[----:B------:R-:W-:Y:S01]  /*21d0*/  ISETP.GT.U32.AND P2, PT, R2, R49, PT ;  /* 0x000000310200720c */ /* 0x000fe20003f44070 */
[----:B------:R-:W-:Y:S01]  /*21e0*/  IMAD.MOV.U32 R50, RZ, RZ, R39 ;  /* 0x000000ffff327224 */ /* 0x000fe200078e0027 */
[----:B0-----:R-:W-:Y:S01]  /*21f0*/  VOTEU.ALL UP1, P3 ;  /* 0x0000000000ff7886 */ /* 0x001fe20001820000 */
[----:B------:R-:W-:Y:S01]  /*2200*/  VOTEU.ALL UP2, P3 ;  /* 0x0000000000ff7886 */ /* 0x000fe20001840000 */
[----:B----4-:R-:W-:-:S02]  /*2210*/  VIADD R52, R3, 0xfffffffe ;  /* 0xfffffffe03347836 */ /* 0x010fc40000000000 */
[----:B------:R-:W-:Y:S01]  /*2220*/  @!P4 IMAD.MOV R48, RZ, RZ, -R48 ;  /* 0x000000ffff30c224 */ /* 0x000fe200078e0a30 */
[C---:B------:R-:W-:Y:S01]  /*2230*/  ISETP.GT.U32.AND P4, PT, R2.reuse, R51, PT ;  /* 0x000000330200720c */ /* 0x040fe20003f84070 */
[----:B------:R-:W-:Y:S01]  /*2240*/  @!P5 IMAD.MOV R50, RZ, RZ, -R50 ;  /* 0x000000ffff32d224 */ /* 0x000fe200078e0a32 */
[----:B------:R-:W-:Y:S01]  /*2250*/  ISETP.GT.U32.AND P5, PT, R2, R53, PT ;  /* 0x000000350200720c */ /* 0x000fe20003fa4070 */
[----:B------:R-:W-:Y:S01]  /*2260*/  @!P1 IMAD.IADD R47, R47, 0x1, -R2 ;  /* 0x000000012f2f9824 */ /* 0x000fe200078e0a02 */
[----:B------:R-:W-:-:S04]  /*2270*/  @!UP1 UIADD3 UR6, UPT, UPT, -UR4, 0x100000, URZ ;  /* 0x0010000004069890 */ /* 0x000fc8000fffe1ff */
[----:B------:R-:W-:Y:S02]  /*2280*/  @!UP1 USHF.L.U32 UR7, UR6, 0xb, URZ ;  /* 0x0000000b06079899 */ /* 0x000fe400080006ff */
[----:B------:R-:W-:Y:S01]  /*2290*/  @!UP1 USHF.L.U32 UR6, UR6, 0x1, URZ ;  /* 0x0000000106069899 */ /* 0x000fe200080006ff */
[----:B------:R-:W-:Y:S01]  /*22a0*/  BAR.SYNC.DEFER_BLOCKING 0x0 ;  /* 0x0000000000007b1d */ /* 0x000fe20000010000 */
[--C-:B------:R-:W-:Y:S01]  /*22b0*/  @!P6 IMAD.IADD R25, R25, 0x1, -R2.reuse ;  /* 0x000000011919e824 */ /* 0x100fe200078e0a02 */
[----:B------:R-:W-:Y:S01]  /*22c0*/  ISETP.GE.AND P1, PT, R54, RZ, PT ;  /* 0x000000ff3600720c */ /* 0x000fe20003f26270 */
[----:B------:R-:W-:Y:S01]  /*22d0*/  @!P0 IMAD.MOV R47, RZ, RZ, -R47 ;  /* 0x000000ffff2f8224 */ /* 0x000fe200078e0a2f */
[----:B------:R-:W-:Y:S01]  /*22e0*/  ISETP.GE.AND P6, PT, R0, RZ, PT ;  /* 0x000000ff0000720c */ /* 0x000fe20003fc6270 */
[--C-:B------:R-:W-:Y:S01]  /*22f0*/  @!P2 IMAD.IADD R49, R49, 0x1, -R2.reuse ;  /* 0x000000013131a824 */ /* 0x100fe200078e0a02 */
[----:B------:R-:W-:Y:S02]  /*2300*/  ISETP.NE.AND P0, PT, R42, RZ, PT ;  /* 0x000000ff2a00720c */ /* 0x000fe40003f05270 */
[----:B------:R-:W-:Y:S01]  /*2310*/  ISETP.GE.AND P2, PT, R56, RZ, PT ;  /* 0x000000ff3800720c */ /* 0x000fe20003f46270 */
[--C-:B------:R-:W-:Y:S01]  /*2320*/  @!P4 IMAD.IADD R51, R51, 0x1, -R2.reuse ;  /* 0x000000013333c824 */ /* 0x100fe200078e0a02 */
[----:B------:R-:W-:Y:S01]  /*2330*/  ISETP.GE.AND P4, PT, R57, RZ, PT ;  /* 0x000000ff3900720c */ /* 0x000fe20003f86270 */
[----:B------:R-:W-:Y:S01]  /*2340*/  @!P5 IMAD.IADD R53, R53, 0x1, -R2 ;  /* 0x000000013535d824 */ /* 0x000fe200078e0a02 */
[----:B------:R-:W-:Y:S01]  /*2350*/  ISETP.GE.AND P5, PT, R26, RZ, PT ;  /* 0x000000ff1a00720c */ /* 0x000fe20003fa6270 */
[----:B------:R-:W-:-:S02]  /*2360*/  IMAD.MOV.U32 R2, RZ, RZ, R25 ;  /* 0x000000ffff027224 */ /* 0x000fc400078e0019 */
[----:B------:R-:W-:Y:S01]  /*2370*/  @!P1 IMAD.MOV R49, RZ, RZ, -R49 ;  /* 0x000000ffff319224 */ /* 0x000fe200078e0a31 */
[----:B------:R-:W-:Y:S01]  /*2380*/  ISETP.NE.AND P1, PT, R43, RZ, PT ;  /* 0x000000ff2b00720c */ /* 0x000fe20003f25270 */
[----:B------:R-:W-:Y:S02]  /*2390*/  @!P6 IMAD.MOV R4, RZ, RZ, -R4 ;  /* 0x000000ffff04e224 */ /* 0x000fe400078e0a04 */
[----:B------:R-:W-:Y:S01]  /*23a0*/  @!P0 LOP3.LUT R4, RZ, R42, RZ, 0x33, !PT ;  /* 0x0000002aff048212 */ /* 0x000fe200078e33ff */
[----:B------:R-:W-:Y:S01]  /*23b0*/  VIADD R43, R3, 0xffffffff ;  /* 0xffffffff032b7836 */ /* 0x000fe20000000000 */
[C---:B------:R-:W-:Y:S01]  /*23c0*/  SEL R25, R5.reuse, R6, !P1 ;  /* 0x0000000605197207 */ /* 0x040fe20004800000 */
[----:B------:R-:W-:Y:S01]  /*23d0*/  @!P2 IMAD.MOV R51, RZ, RZ, -R51 ;  /* 0x000000ffff33a224 */ /* 0x000fe200078e0a33 */
[----:B------:R-:W-:Y:S01]  /*23e0*/  SEL R26, R5, R23, !P1 ;  /* 0x00000017051a7207 */ /* 0x000fe20004800000 */
[----:B------:R-:W0:Y:S02]  /*23f0*/  FENCE.VIEW.ASYNC.S ;  /* 0x00000000000073c6 */ /* 0x000e240000000000 */
[----:B0-----:R0:W4:Y:S01]  /*2400*/  @!UP2 SYNCS.EXCH.64 URZ, [UR13], UR6 ;  /* 0x000000060dffa5b2 */ /* 0x0011220008000100 */
[----:B-1----:R-:W-:Y:S01]  /*2410*/  IMAD R128, R4, UR5, RZ ;  /* 0x0000000504807c24 */ /* 0x002fe2000f8e02ff */
[----:B------:R-:W-:Y:S01]  /*2420*/  ISETP.GE.U32.AND P2, PT, R43, 0x7fffffe0, PT ;  /* 0x7fffffe02b00780c */ /* 0x000fe20003f46070 */
[----:B------:R-:W-:Y:S01]  /*2430*/  @!P4 IMAD.MOV R53, RZ, RZ, -R53 ;  /* 0x000000ffff35c224 */ /* 0x000fe200078e0a35 */
[----:B------:R-:W-:Y:S01]  /*2440*/  SEL R30, R5, R7, !P1 ;  /* 0x00000007051e7207 */ /* 0x000fe20004800000 */
[----:B------:R-:W-:Y:S01]  /*2450*/  @!P5 IMAD.MOV R2, RZ, RZ, -R2 ;  /* 0x000000ffff02d224 */ /* 0x000fe200078e0a02 */
[----:B------:R-:W-:-:S02]  /*2460*/  SHF.R.S32.HI R129, RZ, 0x1f, R128 ;  /* 0x0000001fff817819 */ /* 0x000fc40000011480 */
[----:B---3--:R-:W-:Y:S02]  /*2470*/  SHF.R.S32.HI R143, RZ, 0x1f, R124 ;  /* 0x0000001fff8f7819 */ /* 0x008fe4000001147c */
[----:B------:R-:W-:Y:S01]  /*2480*/  PRMT R169, RZ, 0x7610, R169 ;  /* 0x00007610ffa97816 */ /* 0x000fe200000000a9 */
[----:B------:R-:W-:Y:S01]  /*2490*/  IMAD.SHL.U32 R144, R124, 0x2, RZ ;  /* 0x000000027c907824 */ /* 0x000fe200078e00ff */
[----:B--2---:R-:W-:Y:S02]  /*24a0*/  IADD3 R6, P4, PT, R128, UR20, RZ ;  /* 0x0000001480067c10 */ /* 0x004fe4000ff9e0ff */
[----:B------:R-:W-:Y:S01]  /*24b0*/  PRMT R160, RZ, 0x7610, R160 ;  /* 0x00007610ffa07816 */ /* 0x000fe200000000a0 */
[----:B------:R-:W-:Y:S01]  /*24c0*/  VIADD R141, R3, 0xffffffe0 ;  /* 0xffffffe0038d7836 */ /* 0x000fe20000000000 */
[C---:B------:R-:W-:Y:S01]  /*24d0*/  SEL R23, R5.reuse, R8, !P1 ;  /* 0x0000000805177207 */ /* 0x040fe20004800000 */
[----:B------:R-:W-:Y:S01]  /*24e0*/  IMAD R140, R124, 0x3, RZ ;  /* 0x000000037c8c7824 */ /* 0x000fe200078e02ff */
[----:B------:R-:W-:Y:S01]  /*24f0*/  SEL R8, R5, R2, !P1 ;  /* 0x0000000205087207 */ /* 0x000fe20004800000 */
[----:B------:R-:W-:Y:S01]  /*2500*/  VIADD R2, R3, 0xfffffffd ;  /* 0xfffffffd03027836 */ /* 0x000fe20000000000 */
[----:B------:R-:W-:Y:S01]  /*2510*/  IADD3.X R7, PT, PT, R129, UR21, RZ, P4, !PT ;  /* 0x0000001581077c10 */ /* 0x000fe2000a7fe4ff */
[----:B----4-:R-:W-:Y:S01]  /*2520*/  BAR.SYNC.DEFER_BLOCKING 0x0 ;  /* 0x0000000000007b1d */ /* 0x010fe20000010000 */
[----:B------:R-:W-:-:S02]  /*2530*/  SEL R28, R5, R21, !P1 ;  /* 0x00000015051c7207 */ /* 0x000fc40004800000 */
[C---:B------:R-:W-:Y:S02]  /*2540*/  SEL R37, R5.reuse, R10, !P1 ;  /* 0x0000000a05257207 */ /* 0x040fe40004800000 */
[C---:B------:R-:W-:Y:S02]  /*2550*/  SEL R36, R5.reuse, R9, !P1 ;  /* 0x0000000905247207 */ /* 0x040fe40004800000 */
[----:B------:R-:W-:Y:S01]  /*2560*/  PRMT R161, RZ, 0x7610, R161 ;  /* 0x00007610ffa17816 */ /* 0x000fe200000000a1 */
[C---:B------:R-:W-:Y:S01]  /*2570*/  IMAD.SHL.U32 R138, R124.reuse, 0x4, RZ ;  /* 0x000000047c8a7824 */ /* 0x040fe200078e00ff */
[C---:B------:R-:W-:Y:S01]  /*2580*/  SEL R33, R5.reuse, R12, !P1 ;  /* 0x0000000c05217207 */ /* 0x040fe20004800000 */
[C---:B------:R-:W-:Y:S01]  /*2590*/  IMAD R137, R124.reuse, 0x5, RZ ;  /* 0x000000057c897824 */ /* 0x040fe200078e02ff */
[C---:B------:R-:W-:Y:S02]  /*25a0*/  SEL R35, R5.reuse, R13, !P1 ;  /* 0x0000000d05237207 */ /* 0x040fe40004800000 */
[----:B------:R-:W-:Y:S01]  /*25b0*/  PRMT R153, RZ, 0x7610, R153 ;  /* 0x00007610ff997816 */ /* 0x000fe20000000099 */
[----:B------:R-:W-:Y:S01]  /*25c0*/  IMAD R133, R124, 0x7, RZ ;  /* 0x000000077c857824 */ /* 0x000fe200078e02ff */
[----:B------:R-:W-:-:S02]  /*25d0*/  SEL R39, R5, R14, !P1 ;  /* 0x0000000e05277207 */ /* 0x000fc40004800000 */
[----:B------:R-:W-:Y:S01]  /*25e0*/  PRMT R158, RZ, 0x7610, R158 ;  /* 0x00007610ff9e7816 */ /* 0x000fe2000000009e */
[C---:B------:R-:W-:Y:S01]  /*25f0*/  IMAD R134, R124.reuse, 0x6, RZ ;  /* 0x000000067c867824 */ /* 0x040fe200078e02ff */
[C---:B------:R-:W-:Y:S02]  /*2600*/  SEL R32, R5.reuse, R15, !P1 ;  /* 0x0000000f05207207 */ /* 0x040fe40004800000 */
[----:B------:R-:W-:Y:S01]  /*2610*/  PRMT R131, RZ, 0x7610, R131 ;  /* 0x00007610ff837816 */ /* 0x000fe20000000083 */
[C---:B------:R-:W-:Y:S01]  /*2620*/  IMAD.SHL.U32 R121, R124.reuse, 0x10, RZ ;  /* 0x000000107c797824 */ /* 0x040fe200078e00ff */
[C---:B------:R-:W-:Y:S01]  /*2630*/  SEL R27, R5.reuse, R17, !P1 ;  /* 0x00000011051b7207 */ /* 0x040fe20004800000 */
[----:B------:R-:W2:Y:S01]  /*2640*/  @!P2 LDG.E.U8 R167, desc[UR18][R6.64] ;  /* 0x0000001206a7a981 */ /* 0x000ea2000c1e1100 */
[C---:B------:R-:W-:Y:S02]  /*2650*/  SEL R31, R5.reuse, R16, !P1 ;  /* 0x00000010051f7207 */ /* 0x040fe40004800000 */
[----:B------:R-:W-:Y:S01]  /*2660*/  PRMT R150, RZ, 0x7610, R150 ;  /* 0x00007610ff967816 */ /* 0x000fe20000000096 */
[----:B------:R-:W-:Y:S01]  /*2670*/  IMAD.SHL.U32 R122, R124, 0x8, RZ ;  /* 0x000000087c7a7824 */ /* 0x000fe200078e00ff */
[----:B------:R-:W-:-:S02]  /*2680*/  SEL R38, R5, R19, !P1 ;  /* 0x0000001305267207 */ /* 0x000fc40004800000 */
[----:B------:R-:W-:Y:S01]  /*2690*/  PRMT R173, RZ, 0x7610, R173 ;  /* 0x00007610ffad7816 */ /* 0x000fe200000000ad */
[C---:B------:R-:W-:Y:S01]  /*26a0*/  IMAD R117, R124.reuse, 0x18, RZ ;  /* 0x000000187c757824 */ /* 0x040fe200078e02ff */
[C---:B------:R-:W-:Y:S02]  /*26b0*/  SEL R21, R5.reuse, R18, !P1 ;  /* 0x0000001205157207 */ /* 0x040fe40004800000 */
[----:B------:R-:W-:Y:S01]  /*26c0*/  PRMT R171, RZ, 0x7610, R171 ;  /* 0x00007610ffab7816 */ /* 0x000fe200000000ab */
        /* <DEDUP_REMOVED lines=42> */
[----:B------:R-:W-:Y:S01]  /*2970*/  VIADD R89, R3, 0x1f ;  /* 0x0000001f03597836 */ /* 0x000fe20000000000 */
[C---:B------:R-:W-:Y:S01]  /*2980*/  SEL R10, R5.reuse, R51, !P1 ;  /* 0x00000033050a7207 */ /* 0x040fe20004800000 */
[----:B------:R-:W-:Y:S01]  /*2990*/  IMAD R88, R124, 0x1a, RZ ;  /* 0x0000001a7c587824 */ /* 0x000fe200078e02ff */
[----:B------:R-:W-:Y:S01]  /*29a0*/  SEL R9, R5, R53, !P1 ;  /* 0x0000003505097207 */ /* 0x000fe20004800000 */
[C---:B------:R-:W-:Y:S01]  /*29b0*/  VIADD R5, R3.reuse, 0xfffffffc ;  /* 0xfffffffc03057836 */ /* 0x040fe20000000000 */
[----:B------:R-:W-:Y:S02]  /*29c0*/  ISETP.GE.U32.AND P1, PT, R52, 0x7fffffdf, PT ;  /* 0x7fffffdf3400780c */ /* 0x000fe40003f26070 */
[----:B------:R-:W-:Y:S02]  /*29d0*/  LOP3.LUT R86, R86, 0x1f, RZ, 0xc0, !PT ;  /* 0x0000001f56567812 */ /* 0x000fe400078ec0ff */
[----:B------:R-:W-:Y:S01]  /*29e0*/  PRMT R177, RZ, 0x7610, R177 ;  /* 0x00007610ffb17816 */ /* 0x000fe200000000b1 */
[----:B------:R-:W-:Y:S01]  /*29f0*/  IMAD R84, R124, 0x1b, RZ ;  /* 0x0000001b7c547824 */ /* 0x000fe200078e02ff */
[----:B------:R-:W-:Y:S01]  /*2a00*/  ISETP.GE.U32.AND P0, PT, R2, 0x7fffffde, PT ;  /* 0x7fffffde0200780c */ /* 0x000fe20003f06070 */
[----:B------:R-:W-:Y:S01]  /*2a10*/  VIADD R2, R3, 0xfffffffb ;  /* 0xfffffffb03027836 */ /* 0x000fe20000000000 */
[----:B------:R-:W-:Y:S01]  /*2a20*/  IADD3 R4, P2, PT, R6, R124, RZ ;  /* 0x0000007c06047210 */ /* 0x000fe20007f5e0ff */
[----:B------:R-:W1:Y:S01]  /*2a30*/  LDCU UR5, c[0x0][0x3b0] ;  /* 0x00007600ff0577ac */ /* 0x000e620008000800 */
[----:B------:R-:W-:-:S03]  /*2a40*/  ISETP.GE.U32.AND P5, PT, R5, 0x7fffffdd, PT ;  /* 0x7fffffdd0500780c */ /* 0x000fc60003fa6070 */
[--C-:B------:R-:W-:Y:S01]  /*2a50*/  IMAD.X R5, R143, 0x1, R7.reuse, P2 ;  /* 0x000000018f057824 */ /* 0x100fe200010e0607 */
[----:B------:R-:W-:Y:S01]  /*2a60*/  ISETP.GE.U32.AND P2, PT, R2, 0x7fffffdc, PT ;  /* 0x7fffffdc0200780c */ /* 0x000fe20003f46070 */
[C---:B------:R-:W-:Y:S01]  /*2a70*/  VIADD R2, R3.reuse, 0xffffffec ;  /* 0xffffffec03027836 */ /* 0x040fe20000000000 */
[----:B------:R-:W-:Y:S02]  /*2a80*/  SHF.R.S32.HI R142, RZ, 0x1f, R144 ;  /* 0x0000001fff8e7819 */ /* 0x000fe40000011490 */
[----:B------:R3:W4:Y:S01]  /*2a90*/  @!P1 LDG.E.U8 R169, desc[UR18][R4.64] ;  /* 0x0000001204a99981 */ /* 0x000722000c1e1100 */
[----:B------:R-:W-:Y:S01]  /*2aa0*/  IADD3 R42, P4, PT, R144, R6, RZ ;  /* 0x00000006902a7210 */ /* 0x000fe20007f9e0ff */
[C---:B------:R-:W-:Y:S01]  /*2ab0*/  VIADD R11, R3.reuse, 0xfffffffa ;  /* 0xfffffffa030b7836 */ /* 0x040fe20000000000 */
[----:B------:R-:W-:Y:S01]  /*2ac0*/  ISETP.GE.U32.AND P1, PT, R2, 0x7fffffcd, PT ;  /* 0x7fffffcd0200780c */ /* 0x000fe20003f26070 */
[----:B------:R-:W-:Y:S02]  /*2ad0*/  VIADD R2, R3, 0xffffffed ;  /* 0xffffffed03027836 */ /* 0x000fe40000000000 */
[----:B------:R-:W-:Y:S01]  /*2ae0*/  IMAD.X R43, R142, 0x1, R7, P4 ;  /* 0x000000018e2b7824 */ /* 0x000fe200020e0607 */
[----:B------:R-:W-:Y:S01]  /*2af0*/  ISETP.GE.U32.AND P4, PT, R11, 0x7fffffdb, PT ;  /* 0x7fffffdb0b00780c */ /* 0x000fe20003f86070 */
[C---:B------:R-:W-:Y:S01]  /*2b00*/  VIADD R11, R3.reuse, 0xffffffee ;  /* 0xffffffee030b7836 */ /* 0x040fe20000000000 */
[----:B------:R-:W-:Y:S01]  /*2b10*/  ISETP.GE.U32.AND P6, PT, R2, 0x7fffffce, PT ;  /* 0x7fffffce0200780c */ /* 0x000fe20003fc6070 */
[----:B------:R-:W-:Y:S01]  /*2b20*/  VIADD R2, R3, 0xffffffef ;  /* 0xffffffef03027836 */ /* 0x000fe20000000000 */
[----:B------:R5:W2:Y:S01]  /*2b30*/  @!P0 LDG.E.U8 R160, desc[UR18][R42.64] ;  /* 0x000000122aa08981 */ /* 0x000aa2000c1e1100 */
[----:B------:R-:W-:-:S02]  /*2b40*/  SEL R44, RZ, 0x1, P1 ;  /* 0x00000001ff2c7807 */ /* 0x000fc40000800000 */
[----:B------:R-:W-:Y:S01]  /*2b50*/  ISETP.GE.U32.AND P0, PT, R11, 0x7fffffcf, PT ;  /* 0x7fffffcf0b00780c */ /* 0x000fe20003f06070 */
[C---:B------:R-:W-:Y:S01]  /*2b60*/  VIADD R11, R3.reuse, 0xffffffe8 ;  /* 0xffffffe8030b7836 */ /* 0x040fe20000000000 */
[----:B------:R-:W-:Y:S01]  /*2b70*/  ISETP.GE.U32.AND P1, PT, R2, 0x7fffffd0, PT ;  /* 0x7fffffd00200780c */ /* 0x000fe20003f26070 */
[C---:B------:R-:W-:Y:S01]  /*2b80*/  VIADD R2, R3.reuse, 0xffffffe9 ;  /* 0xffffffe903027836 */ /* 0x040fe20000000000 */
[----:B------:R-:W-:Y:S01]  /*2b90*/  SEL R41, RZ, 0x4, P0 ;  /* 0x00000004ff297807 */ /* 0x000fe20000000000 */
[----:B---3--:R-:W-:Y:S01]  /*2ba0*/  VIADD R4, R3, 0xffffffea ;  /* 0xffffffea03047836 */ /* 0x008fe20000000000 */
[----:B------:R-:W-:Y:S02]  /*2bb0*/  ISETP.GE.U32.AND P0, PT, R11, 0x7fffffc9, PT ;  /* 0x7fffffc90b00780c */ /* 0x000fe40003f06070 */
[----:B-----5:R-:W-:Y:S02]  /*2bc0*/  SEL R42, RZ, 0x7fff8, P1 ;  /* 0x0007fff8ff2a7807 */ /* 0x020fe40000800000 */
[----:B------:R-:W-:Y:S01]  /*2bd0*/  ISETP.GE.U32.AND P1, PT, R2, 0x7fffffca, PT ;  /* 0x7fffffca0200780c */ /* 0x000fe20003f26070 */
[----:B------:R-:W-:Y:S01]  /*2be0*/  VIADD R2, R3, 0xffffffeb ;  /* 0xffffffeb03027836 */ /* 0x000fe20000000000 */
[----:B------:R-:W-:-:S02]  /*2bf0*/  SEL R43, RZ, 0x1, P0 ;  /* 0x00000001ff2b7807 */ /* 0x000fc40000000000 */
[----:B------:R-:W-:Y:S01]  /*2c00*/  ISETP.GE.U32.AND P0, PT, R4, 0x7fffffcb, PT ;  /* 0x7fffffcb0400780c */ /* 0x000fe20003f06070 */
[C---:B------:R-:W-:Y:S01]  /*2c10*/  VIADD R4, R3.reuse, 0xffffffe5 ;  /* 0xffffffe503047836 */ /* 0x040fe20000000000 */
[----:B------:R-:W-:Y:S01]  /*2c20*/  SEL R46, RZ, 0x1fffe, P1 ;  /* 0x0001fffeff2e7807 */ /* 0x000fe20000800000 */
[C---:B------:R-:W-:Y:S01]  /*2c30*/  VIADD R5, R3.reuse, 0xffffffe4 ;  /* 0xffffffe403057836 */ /* 0x040fe20000000000 */
[----:B------:R-:W-:Y:S02]  /*2c40*/  ISETP.GE.U32.AND P1, PT, R2, 0x7fffffcc, PT ;  /* 0x7fffffcc0200780c */ /* 0x000fe40003f26070 */
[----:B------:R-:W-:Y:S02]  /*2c50*/  SEL R2, RZ, 0x4, P0 ;  /* 0x00000004ff027807 */ /* 0x000fe40000000000 */
[----:B------:R-:W-:Y:S02]  /*2c60*/  SEL R11, RZ, 0x7fff8, P1 ;  /* 0x0007fff8ff0b7807 */ /* 0x000fe40000800000 */
[----:B------:R-:W-:Y:S01]  /*2c70*/  ISETP.GE.U32.AND P1, PT, R4, 0x7fffffc6, PT ;  /* 0x7fffffc60400780c */ /* 0x000fe20003f26070 */
[----:B------:R-:W-:Y:S01]  /*2c80*/  VIADD R4, R3, 0xffffffe1 ;  /* 0xffffffe103047836 */ /* 0x000fe20000000000 */
[----:B------:R-:W-:Y:S01]  /*2c90*/  ISETP.GE.U32.AND P0, PT, R5, 0x7fffffc5, PT ;  /* 0x7fffffc50500780c */ /* 0x000fe20003f06070 */
[----:B------:R-:W-:Y:S01]  /*2ca0*/  VIADD R5, R3, 0xffffffe7 ;  /* 0xffffffe703057836 */ /* 0x000fe20000000000 */
[----:B------:R-:W-:-:S02]  /*2cb0*/  SEL R45, RZ, 0x1fffe, P6 ;  /* 0x0001fffeff2d7807 */ /* 0x000fc40003000000 */
[----:B------:R-:W-:Y:S02]  /*2cc0*/  SEL R50, RZ, 0x1fffe, P1 ;  /* 0x0001fffeff327807 */ /* 0x000fe40000800000 */
[----:B------:R-:W-:Y:S01]  /*2cd0*/  ISETP.GE.U32.AND P6, PT, R4, 0x7fffffc2, PT ;  /* 0x7fffffc20400780c */ /* 0x000fe20003fc6070 */
[----:B------:R-:W-:Y:S01]  /*2ce0*/  VIADD R4, R3, 0xffffffe3 ;  /* 0xffffffe303047836 */ /* 0x000fe20000000000 */
[----:B------:R-:W-:-:S04]  /*2cf0*/  ISETP.GE.U32.AND P1, PT, R5, 0x7fffffc8, PT ;  /* 0x7fffffc80500780c */ /* 0x000fc80003f26070 */
[----:B------:R-:W-:Y:S02]  /*2d00*/  SEL R48, RZ, 0x7fff8, P1 ;  /* 0x0007fff8ff307807 */ /* 0x000fe40000800000 */
[----:B------:R-:W-:Y:S01]  /*2d10*/  ISETP.GE.U32.AND P1, PT, R4, 0x7fffffc4, PT ;  /* 0x7fffffc40400780c */ /* 0x000fe20003f26070 */
[----:B------:R-:W-:-:S03]  /*2d20*/  VIADD R47, R3, 0xffffffe6 ;  /* 0xffffffe6032f7836 */ /* 0x000fc60000000000 */
[----:B------:R-:W-:Y:S02]  /*2d30*/  SEL R52, RZ, 0x7fff8, P1 ;  /* 0x0007fff8ff347807 */ /* 0x000fe40000800000 */
[----:B------:R-:W-:Y:S01]  /*2d40*/  ISETP.GE.U32.AND P1, PT, R141, 0x7fffffc1, PT ;  /* 0x7fffffc18d00780c */ /* 0x000fe20003f26070 */
[----:B------:R-:W-:Y:S01]  /*2d50*/  IMAD.IADD R44, R44, 0x1, R45 ;  /* 0x000000012c2c7824 */ /* 0x000fe200078e022d */
[----:B------:R-:W-:Y:S01]  /*2d60*/  SEL R49, RZ, 0x1, P0 ;  /* 0x00000001ff317807 */ /* 0x000fe20000000000 */
[----:B------:R-:W-:Y:S01]  /*2d70*/  VIADD R5, R3, 0xffffffe2 ;  /* 0xffffffe203057836 */ /* 0x000fe20000000000 */
[----:B------:R-:W-:Y:S02]  /*2d80*/  ISETP.GE.U32.AND P0, PT, R47, 0x7fffffc7, PT ;  /* 0x7fffffc72f00780c */ /* 0x000fe40003f06070 */
[----:B------:R-:W-:Y:S02]  /*2d90*/  SEL R54, RZ, 0x1fffe, P6 ;  /* 0x0001fffeff367807 */ /* 0x000fe40003000000 */
[----:B------:R-:W-:Y:S01]  /*2da0*/  SEL R45, RZ, 0x1, P1 ;  /* 0x00000001ff2d7807 */ /* 0x000fe20000800000 */
[----:B------:R-:W-:Y:S01]  /*2db0*/  IMAD.IADD R43, R43, 0x1, R46 ;  /* 0x000000012b2b7824 */ /* 0x000fe200078e022e */
[----:B------:R-:W-:-:S02]  /*2dc0*/  SEL R47, RZ, 0x4, P0 ;  /* 0x00000004ff2f7807 */ /* 0x000fc40000000000 */
[----:B------:R-:W-:Y:S01]  /*2dd0*/  ISETP.GE.U32.AND P0, PT, R5, 0x7fffffc3, PT ;  /* 0x7fffffc30500780c */ /* 0x000fe20003f06070 */
[----:B------:R-:W-:Y:S01]  /*2de0*/  IMAD.IADD R45, R45, 0x1, R54 ;  /* 0x000000012d2d7824 */ /* 0x000fe200078e0236 */
[----:B------:R-:W-:Y:S01]  /*2df0*/  SHF.R.S32.HI R139, RZ, 0x1f, R140 ;  /* 0x0000001fff8b7819 */ /* 0x000fe2000001148c */
[----:B------:R-:W-:Y:S01]  /*2e00*/  IMAD.IADD R49, R49, 0x1, R50 ;  /* 0x0000000131317824 */ /* 0x000fe200078e0232 */
[----:B------:R-:W-:Y:S02]  /*2e10*/  SEL R51, RZ, 0x4, P0 ;  /* 0x00000004ff337807 */ /* 0x000fe40000000000 */
[----:B------:R-:W-:Y:S02]  /*2e20*/  IADD3 R4, P0, PT, R140, R6, RZ ;  /* 0x000000068c047210 */ /* 0x000fe40007f1e0ff */
[----:B------:R-:W-:Y:S02]  /*2e30*/  LOP3.LUT R43, R43, 0x3, RZ, 0xc0, !PT ;  /* 0x000000032b2b7812 */ /* 0x000fe400078ec0ff */
[----:B------:R-:W-:-:S02]  /*2e40*/  LOP3.LUT R45, R45, 0x3, RZ, 0xc0, !PT ;  /* 0x000000032d2d7812 */ /* 0x000fc400078ec0ff */
[----:B------:R-:W-:Y:S01]  /*2e50*/  LOP3.LUT R44, R44, 0x3, RZ, 0xc0, !PT ;  /* 0x000000032c2c7812 */ /* 0x000fe200078ec0ff */
[----:B------:R-:W-:Y:S01]  /*2e60*/  IMAD.X R5, R139, 0x1, R7, P0 ;  /* 0x000000018b057824 */ /* 0x000fe200000e0607 */
[----:B------:R-:W-:Y:S02]  /*2e70*/  LOP3.LUT R49, R49, 0x3, RZ, 0xc0, !PT ;  /* 0x0000000331317812 */ /* 0x000fe400078ec0ff */
[----:B------:R-:W-:Y:S02]  /*2e80*/  IADD3 R2, PT, PT, R43, R11, R2 ;  /* 0x0000000b2b027210 */ /* 0x000fe40007ffe002 */
[----:B------:R-:W-:Y:S01]  /*2e90*/  IADD3 R45, PT, PT, R45, R52, R51 ;  /* 0x000000342d2d7210 */ /* 0x000fe20007ffe033 */
[----:B------:R3:W5:Y:S01]  /*2ea0*/  @!P5 LDG.E.U8 R161, desc[UR18][R4.64] ;  /* 0x0000001204a1d981 */ /* 0x000762000c1e1100 */
[----:B------:R-:W-:Y:S01]  /*2eb0*/  IADD3 R41, PT, PT, R44, R42, R41 ;  /* 0x0000002a2c297210 */ /* 0x000fe20007ffe029 */
[----:B------:R-:W-:Y:S01]  /*2ec0*/  IMAD.SHL.U32 R2, R2, 0x100, RZ ;  /* 0x0000010002027824 */ /* 0x000fe200078e00ff */
[----:B------:R-:W-:-:S02]  /*2ed0*/  IADD3 R47, PT, PT, R49, R48, R47 ;  /* 0x00000030312f7210 */ /* 0x000fc40007ffe02f */
[----:B------:R-:W-:Y:S02]  /*2ee0*/  LOP3.LUT R44, R45, 0xf, RZ, 0xc0, !PT ;  /* 0x0000000f2d2c7812 */ /* 0x000fe400078ec0ff */
[----:B------:R-:W-:Y:S02]  /*2ef0*/  SHF.R.S32.HI R136, RZ, 0x1f, R138 ;  /* 0x0000001fff887819 */ /* 0x000fe4000001148a */
[-C--:B------:R-:W-:Y:S01]  /*2f00*/  IADD3 R42, P5, PT, R138, R6.reuse, RZ ;  /* 0x000000068a2a7210 */ /* 0x080fe20007fbe0ff */
[----:B------:R-:W-:Y:S01]  /*2f10*/  IMAD R44, R47, 0x10, R44 ;  /* 0x000000102f2c7824 */ /* 0x000fe200078e022c */
[----:B------:R-:W-:Y:S02]  /*2f20*/  LOP3.LUT R2, R2, 0xf00, RZ, 0xe2, !PT ;  /* 0x00000f0002027812 */ /* 0x000fe400078ee2ff */
[----:B------:R-:W-:Y:S01]  /*2f30*/  SHF.R.S32.HI R135, RZ, 0x1f, R137 ;  /* 0x0000001fff877819 */ /* 0x000fe20000011489 */
[----:B------:R-:W-:Y:S01]  /*2f40*/  IMAD.X R43, R136, 0x1, R7, P5 ;  /* 0x00000001882b7824 */ /* 0x000fe200028e0607 */
[-C--:B---3--:R-:W-:Y:S01]  /*2f50*/  IADD3 R4, P5, PT, R137, R6.reuse, RZ ;  /* 0x0000000689047210 */ /* 0x088fe20007fbe0ff */
[----:B------:R-:W-:Y:S01]  /*2f60*/  IMAD R2, R41, 0x1000, R2 ;  /* 0x0000100029027824 */ /* 0x000fe200078e0202 */
[----:B------:R-:W-:Y:S01]  /*2f70*/  LOP3.LUT R11, R44, 0xff, RZ, 0xc0, !PT ;  /* 0x000000ff2c0b7812 */ /* 0x000fe200078ec0ff */
[----:B------:R-:W-:Y:S01]  /*2f80*/  VIADD R41, R3, 0xfffffff8 ;  /* 0xfffffff803297836 */ /* 0x000fe20000000000 */
[----:B------:R-:W-:Y:S01]  /*2f90*/  SHF.R.S32.HI R123, RZ, 0x1f, R133 ;  /* 0x0000001fff7b7819 */ /* 0x000fe20000011485 */
[----:B------:R-:W-:Y:S01]  /*2fa0*/  IMAD.X R5, R135, 0x1, R7, P5 ;  /* 0x0000000187057824 */ /* 0x000fe200028e0607 */
[----:B------:R-:W3:Y:S01]  /*2fb0*/  @!P2 LDG.E.U8 R158, desc[UR18][R42.64] ;  /* 0x000000122a9ea981 */ /* 0x000ee2000c1e1100 */
[----:B------:R-:W-:Y:S01]  /*2fc0*/  IMAD.IADD R11, R2, 0x1, R11 ;  /* 0x00000001020b7824 */ /* 0x000fe200078e020b */
[----:B------:R-:W-:Y:S01]  /*2fd0*/  ISETP.GE.U32.AND P5, PT, R41, 0x7fffffd9, PT ;  /* 0x7fffffd92900780c */ /* 0x000fe20003fa6070 */
[----:B------:R-:W-:Y:S01]  /*2fe0*/  VIADD R53, R3, 0xfffffff9 ;  /* 0xfffffff903357836 */ /* 0x000fe20000000000 */
[----:B------:R0:W2:Y:S01]  /*2ff0*/  @!P4 LDG.E.U8 R153, desc[UR18][R4.64] ;  /* 0x000000120499c981 */ /* 0x0000a2000c1e1100 */
[----:B------:R-:W-:-:S02]  /*3000*/  IADD3 R46, P4, PT, R133, R6, RZ ;  /* 0x00000006852e7210 */ /* 0x000fc40007f9e0ff */
[----:B------:R-:W-:Y:S02]  /*3010*/  LOP3.LUT R11, R11, 0xffff, RZ, 0xc0, !PT ;  /* 0x0000ffff0b0b7812 */ /* 0x000fe400078ec0ff */
[----:B------:R-:W-:Y:S01]  /*3020*/  ISETP.GE.U32.AND P0, PT, R53, 0x7fffffda, PT ;  /* 0x7fffffda3500780c */ /* 0x000fe20003f06070 */
[----:B------:R-:W-:Y:S01]  /*3030*/  IMAD.X R47, R123, 0x1, R7, P4 ;  /* 0x000000017b2f7824 */ /* 0x000fe200020e0607 */
[----:B------:R-:W-:Y:S02]  /*3040*/  SHF.R.U32.HI R41, RZ, 0xf, R11 ;  /* 0x0000000fff297819 */ /* 0x000fe4000001160b */
[----:B------:R-:W-:Y:S02]  /*3050*/  SHF.R.S32.HI R132, RZ, 0x1f, R134 ;  /* 0x0000001fff847819 */ /* 0x000fe40000011486 */
[-C--:B------:R-:W-:Y:S01]  /*3060*/  IADD3 R44, P2, PT, R134, R6.reuse, RZ ;  /* 0x00000006862c7210 */ /* 0x080fe20007f5e0ff */
[----:B------:R-:W-:Y:S01]  /*3070*/  VIADD R2, R3, 0xfffffff7 ;  /* 0xfffffff703027836 */ /* 0x000fe20000000000 */
[----:B------:R-:W-:Y:S01]  /*3080*/  LOP3.LUT P4, RZ, R41, 0x1, RZ, 0xc0, !PT ;  /* 0x0000000129ff7812 */ /* 0x000fe2000788c0ff */
[----:B------:R0:W2:Y:S01]  /*3090*/  @!P5 LDG.E.U8 R131, desc[UR18][R46.64] ;  /* 0x000000122e83d981 */ /* 0x0000a2000c1e1100 */
[----:B------:R-:W-:Y:S01]  /*30a0*/  SHF.R.S32.HI R119, RZ, 0x1f, R121 ;  /* 0x0000001fff777819 */ /* 0x000fe20000011479 */
[----:B------:R-:W-:Y:S01]  /*30b0*/  IMAD.X R45, R132, 0x1, R7, P2 ;  /* 0x00000001842d7824 */ /* 0x000fe200010e0607 */
[----:B------:R-:W-:-:S02]  /*30c0*/  IADD3 R48, P5, PT, R121, R6, RZ ;  /* 0x0000000679307210 */ /* 0x000fc40007fbe0ff */
[----:B------:R-:W-:Y:S02]  /*30d0*/  ISETP.GE.U32.AND P2, PT, R2, 0x7fffffd8, PT ;  /* 0x7fffffd80200780c */ /* 0x000fe40003f46070 */
[----:B------:R1:W2:Y:S01]  /*30e0*/  @!P0 LDG.E.U8 R150, desc[UR18][R44.64] ;  /* 0x000000122c968981 */ /* 0x0002a2000c1e1100 */
[----:B------:R-:W-:Y:S01]  /*30f0*/  SHF.R.U32.HI R41, RZ, 0x7, R11 ;  /* 0x00000007ff297819 */ /* 0x000fe2000001160b */
[----:B------:R-:W-:Y:S01]  /*3100*/  IMAD.X R49, R119, 0x1, R7, P5 ;  /* 0x0000000177317824 */ /* 0x000fe200028e0607 */
[----:B------:R-:W-:Y:S02]  /*3110*/  SHF.R.S32.HI R120, RZ, 0x1f, R122 ;  /* 0x0000001fff787819 */ /* 0x000fe4000001147a */
[-C--:B0-----:R-:W-:Y:S01]  /*3120*/  IADD3 R4, P0, PT, R122, R6.reuse, RZ ;  /* 0x000000067a047210 */ /* 0x081fe20007f1e0ff */
[----:B------:R-:W-:Y:S01]  /*3130*/  VIADD R2, R3, 0xfffffff6 ;  /* 0xfffffff603027836 */ /* 0x000fe20000000000 */
[----:B------:R-:W-:Y:S01]  /*3140*/  LOP3.LUT P5, RZ, R41, 0x1, RZ, 0xc0, !PT ;  /* 0x0000000129ff7812 */ /* 0x000fe200078ac0ff */
[----:B------:R-:W2:Y:S01]  /*3150*/  @P4 LDG.E.U8 R173, desc[UR18][R48.64] ;  /* 0x0000001230ad4981 */ /* 0x000ea2000c1e1100 */
[----:B------:R-:W-:Y:S01]  /*3160*/  SHF.R.S32.HI R115, RZ, 0x1f, R117 ;  /* 0x0000001fff737819 */ /* 0x000fe20000011475 */
[----:B------:R-:W-:Y:S01]  /*3170*/  IMAD.X R5, R120, 0x1, R7, P0 ;  /* 0x0000000178057824 */ /* 0x000fe200000e0607 */
[----:B------:R-:W-:Y:S01]  /*3180*/  IADD3 R46, P4, PT, R117, R6, RZ ;  /* 0x00000006752e7210 */ /* 0x000fe20007f9e0ff */
[----:B------:R-:W-:Y:S01]  /*3190*/  VIADD R41, R3, 0xfffffff4 ;  /* 0xfffffff403297836 */ /* 0x000fe20000000000 */
[----:B------:R-:W-:-:S02]  /*31a0*/  ISETP.GE.U32.AND P0, PT, R2, 0x7fffffd7, PT ;  /* 0x7fffffd70200780c */ /* 0x000fc40003f06070 */
[----:B------:R0:W2:Y:S01]  /*31b0*/  @!P2 LDG.E.U8 R171, desc[UR18][R4.64] ;  /* 0x0000001204aba981 */ /* 0x0000a2000c1e1100 */
[----:B------:R-:W-:Y:S01]  /*31c0*/  SHF.R.S32.HI R116, RZ, 0x1f, R118 ;  /* 0x0000001fff747819 */ /* 0x000fe20000011476 */
[--C-:B------:R-:W-:Y:S01]  /*31d0*/  IMAD.X R47, R115, 0x1, R7.reuse, P4 ;  /* 0x00000001732f7824 */ /* 0x100fe200020e0607 */
[-C--:B------:R-:W-:Y:S01]  /*31e0*/  IADD3 R42, P2, PT, R118, R6.reuse, RZ ;  /* 0x00000006762a7210 */ /* 0x080fe20007f5e0ff */
[----:B------:R-:W-:Y:S01]  /*31f0*/  VIADD R2, R3, 0xfffffff5 ;  /* 0xfffffff503027836 */ /* 0x000fe20000000000 */
[----:B------:R-:W-:Y:S02]  /*3200*/  ISETP.GE.U32.AND P4, PT, R41, 0x7fffffd5, PT ;  /* 0x7fffffd52900780c */ /* 0x000fe40003f86070 */
[----:B------:R0:W2:Y:S01]  /*3210*/  @P5 LDG.E.U8 R175, desc[UR18][R46.64] ;  /* 0x000000122eaf5981 */ /* 0x0000a2000c1e1100 */
[----:B------:R-:W-:Y:S01]  /*3220*/  IMAD.X R43, R116, 0x1, R7, P2 ;  /* 0x00000001742b7824 */ /* 0x000fe200010e0607 */
[----:B------:R-:W-:Y:S02]  /*3230*/  SHF.R.S32.HI R111, RZ, 0x1f, R113 ;  /* 0x0000001fff6f7819 */ /* 0x000fe40000011471 */
[-C--:B-1----:R-:W-:Y:S01]  /*3240*/  IADD3 R44, P5, PT, R113, R6.reuse, RZ ;  /* 0x00000006712c7210 */ /* 0x082fe20007fbe0ff */
[----:B------:R-:W-:Y:S01]  /*3250*/  VIADD R41, R3, 0xfffffff2 ;  /* 0xfffffff203297836 */ /* 0x000fe20000000000 */
[----:B------:R-:W-:Y:S01]  /*3260*/  ISETP.GE.U32.AND P2, PT, R2, 0x7fffffd6, PT ;  /* 0x7fffffd60200780c */ /* 0x000fe20003f46070 */
[----:B------:R1:W2:Y:S01]  /*3270*/  @!P0 LDG.E.U8 R163, desc[UR18][R42.64] ;  /* 0x000000122aa38981 */ /* 0x0002a2000c1e1100 */
[----:B------:R-:W-:Y:S01]  /*3280*/  SHF.R.S32.HI R112, RZ, 0x1f, R114 ;  /* 0x0000001fff707819 */ /* 0x000fe20000011472 */
[----:B------:R-:W-:Y:S01]  /*3290*/  IMAD.X R45, R111, 0x1, R7, P5 ;  /* 0x000000016f2d7824 */ /* 0x000fe200028e0607 */
[----:B0-----:R-:W-:Y:S01]  /*32a0*/  IADD3 R4, P0, PT, R114, R6, RZ ;  /* 0x0000000672047210 */ /* 0x001fe20007f1e0ff */
[----:B------:R-:W-:Y:S01]  /*32b0*/  VIADD R2, R3, 0xfffffff3 ;  /* 0xfffffff303027836 */ /* 0x000fe20000000000 */
[----:B------:R-:W-:-:S02]  /*32c0*/  ISETP.GE.U32.AND P5, PT, R41, 0x7fffffd3, PT ;  /* 0x7fffffd32900780c */ /* 0x000fc40003fa6070 */
[----:B------:R0:W2:Y:S01]  /*32d0*/  @!P4 LDG.E.U8 R155, desc[UR18][R44.64] ;  /* 0x000000122c9bc981 */ /* 0x0000a2000c1e1100 */
[----:B------:R-:W-:Y:S01]  /*32e0*/  IMAD.X R5, R112, 0x1, R7, P0 ;  /* 0x0000000170057824 */ /* 0x000fe200000e0607 */
[----:B------:R-:W-:Y:S02]  /*32f0*/  SHF.R.S32.HI R107, RZ, 0x1f, R109 ;  /* 0x0000001fff6b7819 */ /* 0x000fe4000001146d */
[-C--:B------:R-:W-:Y:S01]  /*3300*/  IADD3 R46, P4, PT, R109, R6.reuse, RZ ;  /* 0x000000066d2e7210 */ /* 0x080fe20007f9e0ff */
[----:B------:R-:W-:Y:S01]  /*3310*/  VIADD R41, R3, 0xfffffff0 ;  /* 0xfffffff003297836 */ /* 0x000fe20000000000 */
[----:B------:R-:W-:Y:S01]  /*3320*/  ISETP.GE.U32.AND P0, PT, R2, 0x7fffffd4, PT ;  /* 0x7fffffd40200780c */ /* 0x000fe20003f06070 */
[----:B------:R0:W2:Y:S01]  /*3330*/  @!P2 LDG.E.U8 R162, desc[UR18][R4.64] ;  /* 0x0000001204a2a981 */ /* 0x0000a2000c1e1100 */
[----:B------:R-:W-:Y:S01]  /*3340*/  SHF.R.S32.HI R108, RZ, 0x1f, R110 ;  /* 0x0000001fff6c7819 */ /* 0x000fe2000001146e */
[----:B------:R-:W-:Y:S01]  /*3350*/  IMAD.X R47, R107, 0x1, R7, P4 ;  /* 0x000000016b2f7824 */ /* 0x000fe200020e0607 */
[----:B-1----:R-:W-:Y:S01]  /*3360*/  IADD3 R42, P2, PT, R110, R6, RZ ;  /* 0x000000066e2a7210 */ /* 0x002fe20007f5e0ff */
[----:B------:R-:W-:Y:S01]  /*3370*/  VIADD R2, R3, 0xfffffff1 ;  /* 0xfffffff103027836 */ /* 0x000fe20000000000 */
[----:B------:R-:W-:-:S02]  /*3380*/  ISETP.GE.U32.AND P4, PT, R41, 0x7fffffd1, PT ;  /* 0x7fffffd12900780c */ /* 0x000fc40003f86070 */
[----:B------:R1:W2:Y:S01]  /*3390*/  @!P5 LDG.E.U8 R151, desc[UR18][R46.64] ;  /* 0x000000122e97d981 */ /* 0x0002a2000c1e1100 */
[----:B------:R-:W-:Y:S01]  /*33a0*/  IMAD.X R43, R108, 0x1, R7, P2 ;  /* 0x000000016c2b7824 */ /* 0x000fe200010e0607 */
[----:B------:R-:W-:Y:S02]  /*33b0*/  SHF.R.S32.HI R103, RZ, 0x1f, R105 ;  /* 0x0000001fff677819 */ /* 0x000fe40000011469 */
[----:B0-----:R-:W-:Y:S02]  /*33c0*/  IADD3 R44, P5, PT, R105, R6, RZ ;  /* 0x00000006692c7210 */ /* 0x001fe40007fbe0ff */
[----:B------:R-:W-:Y:S01]  /*33d0*/  ISETP.GE.U32.AND P2, PT, R2, 0x7fffffd2, PT ;  /* 0x7fffffd20200780c */ /* 0x000fe20003f46070 */
[----:B------:R0:W2:Y:S01]  /*33e0*/  @!P0 LDG.E.U8 R156, desc[UR18][R42.64] ;  /* 0x000000122a9c8981 */ /* 0x0000a2000c1e1100 */
[----:B------:R-:W-:Y:S01]  /*33f0*/  SHF.R.U32.HI R41, RZ, 0xd, R11 ;  /* 0x0000000dff297819 */ /* 0x000fe2000001160b */
[----:B------:R-:W-:Y:S01]  /*3400*/  IMAD.X R45, R103, 0x1, R7, P5 ;  /* 0x00000001672d7824 */ /* 0x000fe200028e0607 */
[----:B------:R-:W-:-:S02]  /*3410*/  SHF.R.S32.HI R104, RZ, 0x1f, R106 ;  /* 0x0000001fff687819 */ /* 0x000fc4000001146a */
[-C--:B------:R-:W-:Y:S02]  /*3420*/  IADD3 R4, P0, PT, R106, R6.reuse, RZ ;  /* 0x000000066a047210 */ /* 0x080fe40007f1e0ff */
[----:B------:R-:W-:Y:S01]  /*3430*/  LOP3.LUT P5, RZ, R41, 0x1, RZ, 0xc0, !PT ;  /* 0x0000000129ff7812 */ /* 0x000fe200078ac0ff */
[----:B------:R0:W2:Y:S01]  /*3440*/  @!P4 LDG.E.U8 R147, desc[UR18][R44.64] ;  /* 0x000000122c93c981 */ /* 0x0000a2000c1e1100 */
[----:B------:R-:W-:Y:S01]  /*3450*/  SHF.R.U32.HI R2, RZ, 0xe, R11 ;  /* 0x0000000eff027819 */ /* 0x000fe2000001160b */
[----:B------:R-:W-:Y:S01]  /*3460*/  IMAD.X R5, R104, 0x1, R7, P0 ;  /* 0x0000000168057824 */ /* 0x000fe200000e0607 */
[----:B------:R-:W-:Y:S02]  /*3470*/  SHF.R.S32.HI R99, RZ, 0x1f, R101 ;  /* 0x0000001fff637819 */ /* 0x000fe40000011465 */
[----:B-1----:R-:W-:Y:S02]  /*3480*/  IADD3 R46, P4, PT, R101, R6, RZ ;  /* 0x00000006652e7210 */ /* 0x002fe40007f9e0ff */
[----:B------:R-:W-:Y:S01]  /*3490*/  LOP3.LUT P0, RZ, R2, 0x1, RZ, 0xc0, !PT ;  /* 0x0000000102ff7812 */ /* 0x000fe2000780c0ff */
[----:B------:R1:W2:Y:S01]  /*34a0*/  @!P2 LDG.E.U8 R130, desc[UR18][R4.64] ;  /* 0x000000120482a981 */ /* 0x0002a2000c1e1100 */
[----:B------:R-:W-:Y:S01]  /*34b0*/  SHF.R.U32.HI R41, RZ, 0xb, R11 ;  /* 0x0000000bff297819 */ /* 0x000fe2000001160b */
[----:B------:R-:W-:Y:S01]  /*34c0*/  IMAD.X R47, R99, 0x1, R7, P4 ;  /* 0x00000001632f7824 */ /* 0x000fe200020e0607 */
[----:B------:R-:W-:-:S02]  /*34d0*/  SHF.R.S32.HI R100, RZ, 0x1f, R102 ;  /* 0x0000001fff647819 */ /* 0x000fc40000011466 */
[-C--:B0-----:R-:W-:Y:S02]  /*34e0*/  IADD3 R42, P2, PT, R102, R6.reuse, RZ ;  /* 0x00000006662a7210 */ /* 0x081fe40007f5e0ff */
[----:B------:R-:W-:Y:S01]  /*34f0*/  LOP3.LUT P4, RZ, R41, 0x1, RZ, 0xc0, !PT ;  /* 0x0000000129ff7812 */ /* 0x000fe2000788c0ff */
[----:B------:R0:W2:Y:S01]  /*3500*/  @P5 LDG.E.U8 R164, desc[UR18][R46.64] ;  /* 0x000000122ea45981 */ /* 0x0000a2000c1e1100 */
[----:B------:R-:W-:Y:S01]  /*3510*/  SHF.R.U32.HI R2, RZ, 0xc, R11 ;  /* 0x0000000cff027819 */ /* 0x000fe2000001160b */
[----:B------:R-:W-:Y:S01]  /*3520*/  IMAD.X R43, R100, 0x1, R7, P2 ;  /* 0x00000001642b7824 */ /* 0x000fe200010e0607 */
[----:B------:R-:W-:Y:S02]  /*3530*/  SHF.R.S32.HI R95, RZ, 0x1f, R97 ;  /* 0x0000001fff5f7819 */ /* 0x000fe40000011461 */
[----:B------:R-:W-:Y:S02]  /*3540*/  IADD3 R44, P5, PT, R97, R6, RZ ;  /* 0x00000006612c7210 */ /* 0x000fe40007fbe0ff */
[----:B------:R-:W-:Y:S01]  /*3550*/  LOP3.LUT P2, RZ, R2, 0x1, RZ, 0xc0, !PT ;  /* 0x0000000102ff7812 */ /* 0x000fe2000784c0ff */
[----:B------:R0:W2:Y:S01]  /*3560*/  @P0 LDG.E.U8 R165, desc[UR18][R42.64] ;  /* 0x000000122aa50981 */ /* 0x0000a2000c1e1100 */
[----:B------:R-:W-:Y:S01]  /*3570*/  SHF.R.U32.HI R41, RZ, 0x9, R11 ;  /* 0x00000009ff297819 */ /* 0x000fe2000001160b */
[----:B------:R-:W-:Y:S01]  /*3580*/  IMAD.X R45, R95, 0x1, R7, P5 ;  /* 0x000000015f2d7824 */ /* 0x000fe200028e0607 */
[----:B------:R-:W-:-:S02]  /*3590*/  SHF.R.S32.HI R96, RZ, 0x1f, R98 ;  /* 0x0000001fff607819 */ /* 0x000fc40000011462 */
[-C--:B-1----:R-:W-:Y:S02]  /*35a0*/  IADD3 R4, P0, PT, R98, R6.reuse, RZ ;  /* 0x0000000662047210 */ /* 0x082fe40007f1e0ff */
[----:B------:R-:W-:Y:S01]  /*35b0*/  LOP3.LUT P5, RZ, R41, 0x1, RZ, 0xc0, !PT ;  /* 0x0000000129ff7812 */ /* 0x000fe200078ac0ff */
[----:B------:R-:W2:Y:S01]  /*35c0*/  @P4 LDG.E.U8 R154, desc[UR18][R44.64] ;  /* 0x000000122c9a4981 */ /* 0x000ea2000c1e1100 */
[----:B------:R-:W-:Y:S01]  /*35d0*/  SHF.R.U32.HI R2, RZ, 0xa, R11 ;  /* 0x0000000aff027819 */ /* 0x000fe2000001160b */
[----:B------:R-:W-:Y:S01]  /*35e0*/  IMAD.X R5, R96, 0x1, R7, P0 ;  /* 0x0000000160057824 */ /* 0x000fe200000e0607 */
[----:B------:R-:W-:Y:S02]  /*35f0*/  SHF.R.S32.HI R91, RZ, 0x1f, R93 ;  /* 0x0000001fff5b7819 */ /* 0x000fe4000001145d */
[-C--:B------:R-:W-:Y:S02]  /*3600*/  IADD3 R48, P4, PT, R93, R6.reuse, RZ ;  /* 0x000000065d307210 */ /* 0x080fe40007f9e0ff */
[----:B------:R-:W-:Y:S01]  /*3610*/  LOP3.LUT P0, RZ, R2, 0x1, RZ, 0xc0, !PT ;  /* 0x0000000102ff7812 */ /* 0x000fe2000780c0ff */
[----:B------:R1:W2:Y:S01]  /*3620*/  @P2 LDG.E.U8 R157, desc[UR18][R4.64] ;  /* 0x00000012049d2981 */ /* 0x0002a2000c1e1100 */
[----:B------:R-:W-:Y:S01]  /*3630*/  SHF.R.S32.HI R92, RZ, 0x1f, R94 ;  /* 0x0000001fff5c7819 */ /* 0x000fe2000001145e */
[----:B------:R-:W-:Y:S01]  /*3640*/  IMAD.X R49, R91, 0x1, R7, P4 ;  /* 0x000000015b317824 */ /* 0x000fe200020e0607 */
[----:B0-----:R-:W-:-:S02]  /*3650*/  IADD3 R46, P2, PT, R94, R6, RZ ;  /* 0x000000065e2e7210 */ /* 0x001fc40007f5e0ff */
[----:B------:R-:W-:Y:S02]  /*3660*/  SHF.R.U32.HI R2, RZ, 0x6, R11 ;  /* 0x00000006ff027819 */ /* 0x000fe4000001160b */
[----:B------:R-:W2:Y:S01]  /*3670*/  @P5 LDG.E.U8 R152, desc[UR18][R48.64] ;  /* 0x0000001230985981 */ /* 0x000ea2000c1e1100 */
[----:B------:R-:W-:Y:S01]  /*3680*/  IMAD.X R47, R92, 0x1, R7, P2 ;  /* 0x000000015c2f7824 */ /* 0x000fe200010e0607 */
[----:B------:R-:W-:Y:S02]  /*3690*/  SHF.R.U32.HI R41, RZ, 0x5, R11 ;  /* 0x00000005ff297819 */ /* 0x000fe4000001160b */
[----:B------:R-:W-:Y:S02]  /*36a0*/  LOP3.LUT P2, RZ, R2, 0x1, RZ, 0xc0, !PT ;  /* 0x0000000102ff7812 */ /* 0x000fe4000784c0ff */
[----:B------:R-:W-:Y:S01]  /*36b0*/  SHF.R.S32.HI R87, RZ, 0x1f, R90 ;  /* 0x0000001fff577819 */ /* 0x000fe2000001145a */
[----:B------:R-:W2:Y:S01]  /*36c0*/  @P0 LDG.E.U8 R149, desc[UR18][R46.64] ;  /* 0x000000122e950981 */ /* 0x000ea2000c1e1100 */
[----:B------:R-:W-:-:S02]  /*36d0*/  IADD3 R42, P5, PT, R90, R6, RZ ;  /* 0x000000065a2a7210 */ /* 0x000fc40007fbe0ff */
[----:B------:R-:W-:Y:S02]  /*36e0*/  LOP3.LUT P4, RZ, R41, 0x1, RZ, 0xc0, !PT ;  /* 0x0000000129ff7812 */ /* 0x000fe4000788c0ff */
[----:B------:R-:W-:Y:S01]  /*36f0*/  ISETP.GT.AND P0, PT, R89, 0x1f, PT ;  /* 0x0000001f5900780c */ /* 0x000fe20003f04270 */
[----:B------:R-:W-:Y:S01]  /*3700*/  IMAD.X R43, R87, 0x1, R7, P5 ;  /* 0x00000001572b7824 */ /* 0x000fe200028e0607 */
[----:B------:R-:W-:Y:S02]  /*3710*/  SHF.R.S32.HI R85, RZ, 0x1f, R88 ;  /* 0x0000001fff557819 */ /* 0x000fe40000011458 */
[----:B------:R-:W-:Y:S02]  /*3720*/  IADD3 R2, P5, PT, R88, R6, RZ ;  /* 0x0000000658027210 */ /* 0x000fe40007fbe0ff */
[----:B-1----:R-:W-:Y:S01]  /*3730*/  SHF.R.U32.HI R4, RZ, 0x4, R11 ;  /* 0x00000004ff047819 */ /* 0x002fe2000001160b */
[----:B------:R-:W2:Y:S01]  /*3740*/  @P2 LDG.E.U8 R177, desc[UR18][R42.64] ;  /* 0x000000122ab12981 */ /* 0x000ea2000c1e1100 */
[----:B------:R-:W-:Y:S01]  /*3750*/  ISETP.LT.AND P0, PT, R86, R3, P0 ;  /* 0x000000035600720c */ /* 0x000fe20000701270 */
[----:B------:R-:W-:Y:S01]  /*3760*/  IMAD.X R3, R85, 0x1, R7, P5 ;  /* 0x0000000155037824 */ /* 0x000fe200028e0607 */
[----:B------:R-:W-:-:S02]  /*3770*/  PRMT R166, RZ, 0x7610, R166 ;  /* 0x00007610ffa67816 */ /* 0x000fc400000000a6 */
[----:B------:R-:W-:Y:S02]  /*3780*/  LOP3.LUT P5, RZ, R4, 0x1, RZ, 0xc0, !PT ;  /* 0x0000000104ff7812 */ /* 0x000fe400078ac0ff */
[--C-:B------:R-:W-:Y:S02]  /*3790*/  SHF.R.U32.HI R5, RZ, 0x3, R11.reuse ;  /* 0x00000003ff057819 */ /* 0x100fe4000001160b */
[----:B------:R-:W-:Y:S01]  /*37a0*/  SHF.R.S32.HI R83, RZ, 0x1f, R84 ;  /* 0x0000001fff537819 */ /* 0x000fe20000011454 */
[----:B------:R0:W2:Y:S01]  /*37b0*/  @P4 LDG.E.U8 R166, desc[UR18][R2.64] ;  /* 0x0000001202a64981 */ /* 0x0000a2000c1e1100 */
[----:B------:R-:W-:Y:S02]  /*37c0*/  IADD3 R4, P2, PT, R84, R6, RZ ;  /* 0x0000000654047210 */ /* 0x000fe40007f5e0ff */
[----:B------:R-:W-:Y:S02]  /*37d0*/  SHF.R.U32.HI R41, RZ, 0x8, R11 ;  /* 0x00000008ff297819 */ /* 0x000fe4000001160b */
[----:B------:R-:W-:Y:S01]  /*37e0*/  LOP3.LUT P4, RZ, R5, 0x1, RZ, 0xc0, !PT ;  /* 0x0000000105ff7812 */ /* 0x000fe2000788c0ff */
[----:B------:R-:W-:Y:S01]  /*37f0*/  IMAD.X R5, R83, 0x1, R7, P2 ;  /* 0x0000000153057824 */ /* 0x000fe200010e0607 */
[----:B------:R-:W-:-:S02]  /*3800*/  PRMT R159, RZ, 0x7610, R159 ;  /* 0x00007610ff9f7816 */ /* 0x000fc4000000009f */
[----:B------:R-:W-:Y:S01]  /*3810*/  LOP3.LUT P2, RZ, R41, 0x1, RZ, 0xc0, !PT ;  /* 0x0000000129ff7812 */ /* 0x000fe2000784c0ff */
[----:B------:R-:W-:Y:S02]  /*3820*/  IMAD R41, R86, R125, RZ ;  /* 0x0000007d56297224 */ /* 0x000fe400078e02ff */
[C---:B------:R-:W-:Y:S01]  /*3830*/  IMAD R82, R124.reuse, 0x1c, RZ ;  /* 0x0000001c7c527824 */ /* 0x040fe200078e02ff */
[----:B------:R1:W2:Y:S01]  /*3840*/  @P5 LDG.E.U8 R159, desc[UR18][R4.64] ;  /* 0x00000012049f5981 */ /* 0x0002a2000c1e1100 */
[----:B------:R-:W-:Y:S01]  /*3850*/  IMAD R80, R124, 0x1d, RZ ;  /* 0x0000001d7c507824 */ /* 0x000fe200078e02ff */
[----:B------:R-:W-:Y:S01]  /*3860*/  IADD3 R181, P5, PT, R41, UR22, RZ ;  /* 0x0000001629b57c10 */ /* 0x000fe2000ffbe0ff */
[----:B------:R-:W-:Y:S01]  /*3870*/  IMAD R40, R40, UR5, RZ ;  /* 0x0000000528287c24 */ /* 0x000fe2000f8e02ff */
[----:B------:R-:W-:Y:S01]  /*3880*/  SHF.R.S32.HI R81, RZ, 0x1f, R82 ;  /* 0x0000001fff517819 */ /* 0x000fe20000011452 */
[----:B------:R-:W-:Y:S01]  /*3890*/  IMAD R37, R37, UR5, RZ ;  /* 0x0000000525257c24 */ /* 0x000fe2000f8e02ff */
[----:B0-----:R-:W-:-:S02]  /*38a0*/  IADD3 R2, P6, PT, R82, R6, RZ ;  /* 0x0000000652027210 */ /* 0x001fc40007fde0ff */
[----:B------:R-:W-:Y:S02]  /*38b0*/  SHF.R.S32.HI R79, RZ, 0x1f, R80 ;  /* 0x0000001fff4f7819 */ /* 0x000fe40000011450 */
[----:B-1----:R-:W-:Y:S02]  /*38c0*/  LEA.HI.X.SX32 R5, R41, UR23, 0x1, P5 ;  /* 0x0000001729057c11 */ /* 0x002fe4000a8f0eff */
[----:B------:R-:W-:Y:S01]  /*38d0*/  IADD3 R126, P5, PT, R80, R6, RZ ;  /* 0x00000006507e7210 */ /* 0x000fe20007fbe0ff */
[--C-:B------:R-:W-:Y:S01]  /*38e0*/  IMAD.X R3, R81, 0x1, R7.reuse, P6 ;  /* 0x0000000151037824 */ /* 0x100fe200030e0607 */
[-C--:B------:R-:W-:Y:S01]  /*38f0*/  IADD3 R78, P6, PT, R40, R181.reuse, RZ ;  /* 0x000000b5284e7210 */ /* 0x080fe20007fde0ff */
[----:B------:R-:W-:Y:S02]  /*3900*/  IMAD R30, R30, UR5, RZ ;  /* 0x000000051e1e7c24 */ /* 0x000fe4000f8e02ff */
[----:B------:R-:W-:Y:S01]  /*3910*/  IMAD.X R127, R79, 0x1, R7, P5 ;  /* 0x000000014f7f7824 */ /* 0x000fe200028e0607 */
[----:B------:R-:W-:Y:S01]  /*3920*/  IADD3 R76, P5, PT, R37, R181, RZ ;  /* 0x000000b5254c7210 */ /* 0x000fe20007fbe0ff */
[----:B------:R-:W-:Y:S01]  /*3930*/  IMAD R36, R36, UR5, RZ ;  /* 0x0000000524247c24 */ /* 0x000fe2000f8e02ff */
[-C--:B------:R-:W-:Y:S01]  /*3940*/  LEA.HI.X.SX32 R77, R40, R5.reuse, 0x1, P6 ;  /* 0x00000005284d7211 */ /* 0x080fe200030f0eff */
[----:B------:R-:W-:Y:S01]  /*3950*/  IMAD R33, R33, UR5, RZ ;  /* 0x0000000521217c24 */ /* 0x000fe2000f8e02ff */
[----:B------:R-:W-:Y:S01]  /*3960*/  LEA.HI.X.SX32 R75, R37, R5, 0x1, P5 ;  /* 0x00000005254b7211 */ /* 0x000fe200028f0eff */
[----:B------:R-:W-:Y:S01]  /*3970*/  IMAD R29, R29, UR5, RZ ;  /* 0x000000051d1d7c24 */ /* 0x000fe2000f8e02ff */
[----:B------:R-:W-:-:S02]  /*3980*/  IADD3 R74, P6, PT, R30, R181, RZ ;  /* 0x000000b51e4a7210 */ /* 0x000fc40007fde0ff */
[----:B------:R-:W-:Y:S01]  /*3990*/  IADD3 R72, P5, PT, R36, R181, RZ ;  /* 0x000000b524487210 */ /* 0x000fe20007fbe0ff */
[----:B------:R-:W-:Y:S01]  /*39a0*/  IMAD R35, R35, UR5, RZ ;  /* 0x0000000523237c24 */ /* 0x000fe2000f8e02ff */
[-C--:B------:R-:W-:Y:S01]  /*39b0*/  LEA.HI.X.SX32 R73, R30, R5.reuse, 0x1, P6 ;  /* 0x000000051e497211 */ /* 0x080fe200030f0eff */
[----:B------:R-:W-:Y:S01]  /*39c0*/  IMAD R39, R39, UR5, RZ ;  /* 0x0000000527277c24 */ /* 0x000fe2000f8e02ff */
[----:B------:R-:W-:Y:S02]  /*39d0*/  LEA.HI.X.SX32 R71, R36, R5, 0x1, P5 ;  /* 0x0000000524477211 */ /* 0x000fe400028f0eff */
[-C--:B------:R-:W-:Y:S02]  /*39e0*/  IADD3 R70, P6, PT, R33, R181.reuse, RZ ;  /* 0x000000b521467210 */ /* 0x080fe40007fde0ff */
[----:B------:R-:W-:Y:S01]  /*39f0*/  IADD3 R68, P5, PT, R29, R181, RZ ;  /* 0x000000b51d447210 */ /* 0x000fe20007fbe0ff */
[----:B------:R-:W-:Y:S01]  /*3a00*/  IMAD R32, R32, UR5, RZ ;  /* 0x0000000520207c24 */ /* 0x000fe2000f8e02ff */
[-C--:B------:R-:W-:Y:S01]  /*3a10*/  LEA.HI.X.SX32 R69, R33, R5.reuse, 0x1, P6 ;  /* 0x0000000521457211 */ /* 0x080fe200030f0eff */
[----:B------:R-:W-:Y:S01]  /*3a20*/  IMAD R27, R27, UR5, RZ ;  /* 0x000000051b1b7c24 */ /* 0x000fe2000f8e02ff */
[----:B------:R-:W-:-:S02]  /*3a30*/  LEA.HI.X.SX32 R67, R29, R5, 0x1, P5 ;  /* 0x000000051d437211 */ /* 0x000fc400028f0eff */
[-C--:B------:R-:W-:Y:S02]  /*3a40*/  IADD3 R66, P6, PT, R35, R181.reuse, RZ ;  /* 0x000000b523427210 */ /* 0x080fe40007fde0ff */
[----:B------:R-:W-:Y:S01]  /*3a50*/  IADD3 R64, P5, PT, R39, R181, RZ ;  /* 0x000000b527407210 */ /* 0x000fe20007fbe0ff */
[----:B------:R-:W-:Y:S01]  /*3a60*/  IMAD R31, R31, UR5, RZ ;  /* 0x000000051f1f7c24 */ /* 0x000fe2000f8e02ff */
[-C--:B------:R-:W-:Y:S01]  /*3a70*/  LEA.HI.X.SX32 R65, R35, R5.reuse, 0x1, P6 ;  /* 0x0000000523417211 */ /* 0x080fe200030f0eff */
[----:B------:R-:W-:Y:S01]  /*3a80*/  IMAD R38, R38, UR5, RZ ;  /* 0x0000000526267c24 */ /* 0x000fe2000f8e02ff */
[----:B------:R-:W-:Y:S02]  /*3a90*/  LEA.HI.X.SX32 R63, R39, R5, 0x1, P5 ;  /* 0x00000005273f7211 */ /* 0x000fe400028f0eff */
[-C--:B------:R-:W-:Y:S02]  /*3aa0*/  IADD3 R62, P6, PT, R32, R181.reuse, RZ ;  /* 0x000000b5203e7210 */ /* 0x080fe40007fde0ff */
[C---:B------:R-:W-:Y:S01]  /*3ab0*/  IADD3 R60, P5, PT, R27.reuse, R181, RZ ;  /* 0x000000b51b3c7210 */ /* 0x040fe20007fbe0ff */
        /* <DEDUP_REMOVED lines=16> */
[CC--:B------:R-:W-:Y:S02]  /*3bc0*/  IADD3 R50, P6, PT, R25.reuse, R181.reuse, RZ ;  /* 0x000000b519327210 */ /* 0x0c0fe40007fde0ff */
[----:B------:R-:W-:Y:S02]  /*3bd0*/  IADD3 R48, P5, PT, R26, R181, RZ ;  /* 0x000000b51a307210 */ /* 0x000fe40007fbe0ff */
[----:B------:R-:W-:Y:S01]  /*3be0*/  PRMT R168, RZ, 0x7610, R168 ;  /* 0x00007610ffa87816 */ /* 0x000fe200000000a8 */
[----:B------:R-:W-:Y:S01]  /*3bf0*/  IMAD R22, R22, UR5, RZ ;  /* 0x0000000516167c24 */ /* 0x000fe2000f8e02ff */
[-C--:B------:R-:W-:Y:S01]  /*3c00*/  LEA.HI.X.SX32 R49, R25, R5.reuse, 0x1, P6 ;  /* 0x0000000519317211 */ /* 0x080fe200030f0eff */
[----:B------:R-:W-:Y:S01]  /*3c10*/  IMAD R21, R21, UR5, RZ ;  /* 0x0000000515157c24 */ /* 0x000fe2000f8e02ff */
[----:B------:R-:W-:Y:S02]  /*3c20*/  LEA.HI.X.SX32 R47, R26, R5, 0x1, P5 ;  /* 0x000000051a2f7211 */ /* 0x000fe400028f0eff */
[----:B------:R-:W-:Y:S01]  /*3c30*/  SHF.R.U32.HI R42, RZ, 0x2, R11 ;  /* 0x00000002ff2a7819 */ /* 0x000fe2000001160b */
[----:B------:R0:W2:Y:S01]  /*3c40*/  @P4 LDG.E.U8 R168, desc[UR18][R2.64] ;  /* 0x0000001202a84981 */ /* 0x0000a2000c1e1100 */
[----:B------:R-:W-:-:S02]  /*3c50*/  IADD3 R46, P6, PT, R24, R181, RZ ;  /* 0x000000b5182e7210 */ /* 0x000fc40007fde0ff */
[----:B------:R-:W-:Y:S01]  /*3c60*/  IADD3 R44, P5, PT, R23, R181, RZ ;  /* 0x000000b5172c7210 */ /* 0x000fe20007fbe0ff */
[----:B------:R-:W-:Y:S01]  /*3c70*/  IMAD R20, R20, UR5, RZ ;  /* 0x0000000514147c24 */ /* 0x000fe2000f8e02ff */
[----:B------:R-:W-:Y:S01]  /*3c80*/  LOP3.LUT P4, RZ, R42, 0x1, RZ, 0xc0, !PT ;  /* 0x000000012aff7812 */ /* 0x000fe2000788c0ff */
[----:B------:R-:W-:Y:S01]  /*3c90*/  IMAD R19, R19, UR5, RZ ;  /* 0x0000000513137c24 */ /* 0x000fe2000f8e02ff */
[-C--:B------:R-:W-:Y:S02]  /*3ca0*/  LEA.HI.X.SX32 R45, R24, R5.reuse, 0x1, P6 ;  /* 0x00000005182d7211 */ /* 0x080fe400030f0eff */
        /* <DEDUP_REMOVED lines=20> */
[C---:B------:R-:W-:Y:S01]  /*3df0*/  IADD3 R28, P5, PT, R15.reuse, R181, RZ ;  /* 0x000000b50f1c7210 */ /* 0x040fe20007fbe0ff */
[----:B------:R-:W-:Y:S01]  /*3e00*/  IMAD R12, R12, UR5, RZ ;  /* 0x000000050c0c7c24 */ /* 0x000fe2000f8e02ff */
[-C--:B------:R-:W-:Y:S01]  /*3e10*/  LEA.HI.X.SX32 R29, R16, R5.reuse, 0x1, P6 ;  /* 0x00000005101d7211 */ /* 0x080fe200030f0eff */
[----:B------:R-:W-:Y:S01]  /*3e20*/  IMAD R10, R10, UR5, RZ ;  /* 0x000000050a0a7c24 */ /* 0x000fe2000f8e02ff */
[----:B------:R-:W-:Y:S02]  /*3e30*/  LEA.HI.X.SX32 R27, R15, R5, 0x1, P5 ;  /* 0x000000050f1b7211 */ /* 0x000fe400028f0eff */
[CC--:B------:R-:W-:Y:S02]  /*3e40*/  IADD3 R26, P6, PT, R14.reuse, R181.reuse, RZ ;  /* 0x000000b50e1a7210 */ /* 0x0c0fe40007fde0ff */
[----:B------:R-:W-:Y:S01]  /*3e50*/  IADD3 R24, P5, PT, R13, R181, RZ ;  /* 0x000000b50d187210 */ /* 0x000fe20007fbe0ff */
[----:B------:R-:W-:Y:S01]  /*3e60*/  IMAD R9, R9, UR5, RZ ;  /* 0x0000000509097c24 */ /* 0x000fe2000f8e02ff */
[-C--:B------:R-:W-:Y:S01]  /*3e70*/  LEA.HI.X.SX32 R25, R14, R5.reuse, 0x1, P6 ;  /* 0x000000050e197211 */ /* 0x080fe200030f0eff */
[----:B------:R-:W-:Y:S01]  /*3e80*/  IMAD R8, R8, UR5, RZ ;  /* 0x0000000508087c24 */ /* 0x000fe2000f8e02ff */
[----:B------:R-:W-:-:S02]  /*3e90*/  LEA.HI.X.SX32 R23, R13, R5, 0x1, P5 ;  /* 0x000000050d177211 */ /* 0x000fc400028f0eff */
[-C--:B------:R-:W-:Y:S02]  /*3ea0*/  IADD3 R22, P6, PT, R12, R181.reuse, RZ ;  /* 0x000000b50c167210 */ /* 0x080fe40007fde0ff */
[----:B------:R-:W-:Y:S02]  /*3eb0*/  IADD3 R20, P5, PT, R10, R181, RZ ;  /* 0x000000b50a147210 */ /* 0x000fe40007fbe0ff */
[-C--:B------:R-:W-:Y:S02]  /*3ec0*/  LEA.HI.X.SX32 R21, R12, R5.reuse, 0x1, P6 ;  /* 0x000000050c157211 */ /* 0x080fe400030f0eff */
[----:B------:R-:W-:Y:S02]  /*3ed0*/  LEA.HI.X.SX32 R19, R10, R5, 0x1, P5 ;  /* 0x000000050a137211 */ /* 0x000fe400028f0eff */
[-C--:B------:R-:W-:Y:S02]  /*3ee0*/  IADD3 R18, P6, PT, R9, R181.reuse, RZ ;  /* 0x000000b509127210 */ /* 0x080fe40007fde0ff */
[----:B------:R-:W-:Y:S01]  /*3ef0*/  IADD3 R16, P5, PT, R8, R181, RZ ;  /* 0x000000b508107210 */ /* 0x000fe20007fbe0ff */
[----:B0-----:R-:W-:Y:S01]  /*3f00*/  @P0 IMAD.MOV.U32 R2, RZ, RZ, R78 ;  /* 0x000000ffff020224 */ /* 0x001fe200078e004e */
[----:B------:R-:W-:Y:S01]  /*3f10*/  PRMT R181, RZ, 0x7610, R181 ;  /* 0x00007610ffb57816 */ /* 0x000fe200000000b5 */
[----:B------:R-:W-:Y:S01]  /*3f20*/  @P0 IMAD.MOV.U32 R3, RZ, RZ, R77 ;  /* 0x000000ffff030224 */ /* 0x000fe200078e004d */
[----:B------:R-:W-:-:S04]  /*3f30*/  PRMT R183, RZ, 0x7610, R183 ;  /* 0x00007610ffb77816 */ /* 0x000fc800000000b7 */
[----:B------:R0:W2:Y:S01]  /*3f40*/  @P0 LDG.E.U8 R181, desc[UR18][R2.64] ;  /* 0x0000001202b50981 */ /* 0x0000a2000c1e1100 */
[----:B------:R-:W-:Y:S01]  /*3f50*/  PRMT R185, RZ, 0x7610, R185 ;  /* 0x00007610ffb97816 */ /* 0x000fe200000000b9 */
[----:B0-----:R-:W-:Y:S02]  /*3f60*/  @P0 IMAD.MOV.U32 R2, RZ, RZ, R74 ;  /* 0x000000ffff020224 */ /* 0x001fe400078e004a */
[----:B------:R-:W-:-:S05]  /*3f70*/  @P0 IMAD.MOV.U32 R3, RZ, RZ, R73 ;  /* 0x000000ffff030224 */ /* 0x000fca00078e0049 */
        /* <DEDUP_REMOVED lines=45> */
[----:B------:R-:W-:Y:S02]  /*4250*/  PRMT R209, RZ, 0x7610, R209 ;  /* 0x00007610ffd17816 */ /* 0x000fe400000000d1 */
[----:B------:R-:W-:Y:S01]  /*4260*/  LEA.HI.X.SX32 R17, R9, R5, 0x1, P6 ;  /* 0x0000000509117211 */ /* 0x000fe200030f0eff */
[----:B0-----:R-:W-:Y:S02]  /*4270*/  @P0 IMAD.MOV.U32 R2, RZ, RZ, R26 ;  /* 0x000000ffff020224 */ /* 0x001fe400078e001a */
[----:B------:R-:W-:-:S05]  /*4280*/  @P0 IMAD.MOV.U32 R3, RZ, RZ, R25 ;  /* 0x000000ffff030224 */ /* 0x000fca00078e0019 */
[----:B------:R0:W2:Y:S01]  /*4290*/  @P0 LDG.E.U8 R207, desc[UR18][R2.64] ;  /* 0x0000001202cf0981 */ /* 0x0000a2000c1e1100 */
[----:B------:R-:W-:Y:S01]  /*42a0*/  PRMT R211, RZ, 0x7610, R211 ;  /* 0x00007610ffd37816 */ /* 0x000fe200000000d3 */
[----:B0-----:R-:W-:Y:S02]  /*42b0*/  @P0 IMAD.MOV.U32 R2, RZ, RZ, R22 ;  /* 0x000000ffff020224 */ /* 0x001fe400078e0016 */
[----:B------:R-:W-:-:S05]  /*42c0*/  @P0 IMAD.MOV.U32 R3, RZ, RZ, R21 ;  /* 0x000000ffff030224 */ /* 0x000fca00078e0015 */
[----:B------:R0:W3:Y:S01]  /*42d0*/  @P0 LDG.E.U8 R209, desc[UR18][R2.64] ;  /* 0x0000001202d10981 */ /* 0x0000e2000c1e1100 */
[----:B------:R-:W-:Y:S01]  /*42e0*/  PRMT R219, RZ, 0x7610, R219 ;  /* 0x00007610ffdb7816 */ /* 0x000fe200000000db */
[----:B0-----:R-:W-:Y:S02]  /*42f0*/  @P0 IMAD.MOV.U32 R2, RZ, RZ, R18 ;  /* 0x000000ffff020224 */ /* 0x001fe400078e0012 */
[----:B------:R-:W-:-:S05]  /*4300*/  @P0 IMAD.MOV.U32 R3, RZ, RZ, R17 ;  /* 0x000000ffff030224 */ /* 0x000fca00078e0011 */
[----:B------:R0:W3:Y:S01]  /*4310*/  @P0 LDG.E.U8 R211, desc[UR18][R2.64] ;  /* 0x0000001202d30981 */ /* 0x0000e2000c1e1100 */
[----:B------:R-:W-:Y:S02]  /*4320*/  SHF.R.U32.HI R11, RZ, 0x1, R11 ;  /* 0x00000001ff0b7819 */ /* 0x000fe4000001160b */
[----:B------:R-:W-:Y:S02]  /*4330*/  PRMT R221, RZ, 0x7610, R221 ;  /* 0x00007610ffdd7816 */ /* 0x000fe400000000dd */
[----:B------:R-:W-:Y:S01]  /*4340*/  PRMT R215, RZ, 0x7610, R215 ;  /* 0x00007610ffd77816 */ /* 0x000fe200000000d7 */
[----:B0-----:R-:W-:Y:S02]  /*4350*/  @P0 IMAD.MOV.U32 R2, RZ, RZ, R76 ;  /* 0x000000ffff020224 */ /* 0x001fe400078e004c */
[----:B------:R-:W-:Y:S02]  /*4360*/  @P0 IMAD.MOV.U32 R3, RZ, RZ, R75 ;  /* 0x000000ffff030224 */ /* 0x000fe400078e004b */
[----:B------:R-:W-:Y:S01]  /*4370*/  IMAD R14, R124, 0x1e, RZ ;  /* 0x0000001e7c0e7824 */ /* 0x000fe200078e02ff */
[----:B------:R-:W-:Y:S01]  /*4380*/  LOP3.LUT P6, RZ, R11, 0x1, RZ, 0xc0, !PT ;  /* 0x000000010bff7812 */ /* 0x000fe200078cc0ff */
[----:B------:R-:W3:Y:S04]  /*4390*/  @P4 LDG.E.U8 R215, desc[UR18][R126.64] ;  /* 0x000000127ed74981 */ /* 0x000ee8000c1e1100 */
[----:B------:R0:W3:Y:S01]  /*43a0*/  @P0 LDG.E.U8 R219, desc[UR18][R2.64] ;  /* 0x0000001202db0981 */ /* 0x0000e2000c1e1100 */
[----:B------:R-:W-:Y:S01]  /*43b0*/  SHF.R.S32.HI R12, RZ, 0x1f, R14 ;  /* 0x0000001fff0c7819 */ /* 0x000fe2000001140e */
[----:B0-----:R-:W-:-:S02]  /*43c0*/  @P0 IMAD.MOV.U32 R2, RZ, RZ, R72 ;  /* 0x000000ffff020224 */ /* 0x001fc400078e0048 */
[----:B------:R-:W-:-:S05]  /*43d0*/  @P0 IMAD.MOV.U32 R3, RZ, RZ, R71 ;  /* 0x000000ffff030224 */ /* 0x000fca00078e0047 */
[----:B------:R0:W3:Y:S01]  /*43e0*/  @P0 LDG.E.U8 R221, desc[UR18][R2.64] ;  /* 0x0000001202dd0981 */ /* 0x0000e2000c1e1100 */
[----:B------:R-:W-:Y:S02]  /*43f0*/  PRMT R170, RZ, 0x7610, R170 ;  /* 0x00007610ffaa7816 */ /* 0x000fe400000000aa */
[----:B0-----:R-:W-:-:S05]  /*4400*/  IADD3 R2, P4, PT, R14, R6, RZ ;  /* 0x000000060e027210 */ /* 0x001fca0007f9e0ff */
[----:B------:R-:W-:Y:S01]  /*4410*/  IMAD.X R3, R12, 0x1, R7, P4 ;  /* 0x000000010c037824 */ /* 0x000fe200020e0607 */
[----:B------:R-:W-:Y:S01]  /*4420*/  PRMT R227, RZ, 0x7610, R227 ;  /* 0x00007610ffe37816 */ /* 0x000fe200000000e3 */
[----:B------:R-:W-:Y:S01]  /*4430*/  @P0 IMAD.MOV.U32 R126, RZ, RZ, R60 ;  /* 0x000000ffff7e0224 */ /* 0x000fe200078e003c */
[----:B------:R-:W-:Y:S01]  /*4440*/  PRMT R229, RZ, 0x7610, R229 ;  /* 0x00007610ffe57816 */ /* 0x000fe200000000e5 */
[----:B------:R-:W-:Y:S01]  /*4450*/  @P0 IMAD.MOV.U32 R127, RZ, RZ, R59 ;  /* 0x000000ffff7f0224 */ /* 0x000fe200078e003b */
[----:B------:R0:W3:Y:S04]  /*4460*/  @P6 LDG.E.U8 R170, desc[UR18][R2.64] ;  /* 0x0000001202aa6981 */ /* 0x0000e8000c1e1100 */
[----:B------:R1:W3:Y:S01]  /*4470*/  @P0 LDG.E.U8 R227, desc[UR18][R126.64] ;  /* 0x000000127ee30981 */ /* 0x0002e2000c1e1100 */
[----:B0-----:R-:W-:-:S02]  /*4480*/  @P0 IMAD.MOV.U32 R2, RZ, RZ, R56 ;  /* 0x000000ffff020224 */ /* 0x001fc400078e0038 */
[----:B------:R-:W-:Y:S01]  /*4490*/  @P0 IMAD.MOV.U32 R3, RZ, RZ, R55 ;  /* 0x000000ffff030224 */ /* 0x000fe200078e0037 */
[----:B-1----:R-:W-:-:S04]  /*44a0*/  PRMT R127, RZ, 0x7610, R127 ;  /* 0x00007610ff7f7816 */ /* 0x002fc8000000007f */
[----:B------:R0:W3:Y:S01]  /*44b0*/  @P0 LDG.E.U8 R229, desc[UR18][R2.64] ;  /* 0x0000001202e50981 */ /* 0x0000e2000c1e1100 */
        /* <DEDUP_REMOVED lines=20> */
[----:B------:R-:W-:Y:S01]  /*4600*/  LEA.HI.X.SX32 R15, R8, R5, 0x1, P5 ;  /* 0x00000005080f7211 */ /* 0x000fe200028f0eff */
[----:B------:R-:W-:Y:S01]  /*4610*/  @P0 IMAD.MOV.U32 R4, RZ, RZ, R68 ;  /* 0x000000ffff040224 */ /* 0x000fe200078e0044 */
[----:B------:R-:W-:Y:S01]  /*4620*/  PRMT R223, RZ, 0x7610, R223 ;  /* 0x00007610ffdf7816 */ /* 0x000fe200000000df */
[----:B------:R-:W-:Y:S01]  /*4630*/  @P0 IMAD.MOV.U32 R5, RZ, RZ, R67 ;  /* 0x000000ffff050224 */ /* 0x000fe200078e0043 */
[----:B------:R-:W-:Y:S01]  /*4640*/  PRMT R241, RZ, 0x7610, R241 ;  /* 0x00007610fff17816 */ /* 0x000fe200000000f1 */
[----:B0-----:R-:W-:Y:S01]  /*4650*/  @P0 IMAD.MOV.U32 R2, RZ, RZ, R32 ;  /* 0x000000ffff020224 */ /* 0x001fe200078e0020 */
[----:B------:R-:W-:Y:S01]  /*4660*/  PRMT R225, RZ, 0x7610, R225 ;  /* 0x00007610ffe17816 */ /* 0x000fe200000000e1 */
[----:B------:R-:W-:Y:S01]  /*4670*/  @P0 IMAD.MOV.U32 R3, RZ, RZ, R31 ;  /* 0x000000ffff030224 */ /* 0x000fe200078e001f */
[----:B------:R0:W3:Y:S01]  /*4680*/  @P0 LDG.E.U8 R223, desc[UR18][R4.64] ;  /* 0x0000001204df0981 */ /* 0x0000e2000c1e1100 */
[----:B------:R-:W-:-:S03]  /*4690*/  IMAD R13, R124, 0x17, RZ ;  /* 0x000000177c0d7824 */ /* 0x000fc600078e02ff */
[----:B------:R1:W3:Y:S01]  /*46a0*/  @P0 LDG.E.U8 R239, desc[UR18][R2.64] ;  /* 0x0000001202ef0981 */ /* 0x0002e2000c1e1100 */
[----:B------:R-:W-:Y:S01]  /*46b0*/  @P0 IMAD.MOV.U32 R8, RZ, RZ, R64 ;  /* 0x000000ffff080224 */ /* 0x000fe200078e0040 */
[----:B------:R-:W-:Y:S01]  /*46c0*/  SHF.R.S32.HI R10, RZ, 0x1f, R13 ;  /* 0x0000001fff0a7819 */ /* 0x000fe2000001140d */
[----:B------:R-:W-:Y:S01]  /*46d0*/  @P0 IMAD.MOV.U32 R9, RZ, RZ, R63 ;  /* 0x000000ffff090224 */ /* 0x000fe200078e003f */
[----:B------:R-:W-:Y:S01]  /*46e0*/  PRMT R243, RZ, 0x7610, R243 ;  /* 0x00007610fff37816 */ /* 0x000fe200000000f3 */
[----:B------:R-:W-:Y:S01]  /*46f0*/  IMAD R11, R124, 0x1f, RZ ;  /* 0x0000001f7c0b7824 */ /* 0x000fe200078e02ff */
[----:B0-----:R-:W-:Y:S02]  /*4700*/  IADD3 R4, P4, PT, R13, R6, RZ ;  /* 0x000000060d047210 */ /* 0x001fe40007f9e0ff */
[----:B------:R0:W3:Y:S01]  /*4710*/  @P0 LDG.E.U8 R225, desc[UR18][R8.64] ;  /* 0x0000001208e10981 */ /* 0x0000e2000c1e1100 */
[----:B-1----:R-:W-:Y:S02]  /*4720*/  @P0 IMAD.MOV.U32 R2, RZ, RZ, R28 ;  /* 0x000000ffff020224 */ /* 0x002fe400078e001c */
[----:B------:R-:W-:-:S05]  /*4730*/  @P0 IMAD.MOV.U32 R3, RZ, RZ, R27 ;  /* 0x000000ffff030224 */ /* 0x000fca00078e001b */
[----:B------:R1:W3:Y:S01]  /*4740*/  @P0 LDG.E.U8 R241, desc[UR18][R2.64] ;  /* 0x0000001202f10981 */ /* 0x0002e2000c1e1100 */
[----:B------:R-:W-:Y:S01]  /*4750*/  IMAD.X R5, R10, 0x1, R7, P4 ;  /* 0x000000010a057824 */ /* 0x000fe200020e0607 */
[----:B0-----:R-:W-:Y:S02]  /*4760*/  SHF.R.S32.HI R9, RZ, 0x1f, R11 ;  /* 0x0000001fff097819 */ /* 0x001fe4000001140b */
[----:B------:R-:W-:Y:S01]  /*4770*/  IADD3 R6, P4, PT, R11, R6, RZ ;  /* 0x000000060b067210 */ /* 0x000fe20007f9e0ff */
[----:B-1----:R-:W-:Y:S02]  /*4780*/  @P0 IMAD.MOV.U32 R2, RZ, RZ, R24 ;  /* 0x000000ffff020224 */ /* 0x002fe400078e0018 */
[----:B------:R-:W-:Y:S01]  /*4790*/  @P0 IMAD.MOV.U32 R3, RZ, RZ, R23 ;  /* 0x000000ffff030224 */ /* 0x000fe200078e0017 */
[----:B------:R-:W-:-:S04]  /*47a0*/  PRMT R245, RZ, 0x7610, R245 ;  /* 0x00007610fff57816 */ /* 0x000fc800000000f5 */
[----:B------:R0:W3:Y:S01]  /*47b0*/  @P0 LDG.E.U8 R243, desc[UR18][R2.64] ;  /* 0x0000001202f30981 */ /* 0x0000e2000c1e1100 */
[----:B------:R-:W-:Y:S01]  /*47c0*/  PRMT R213, RZ, 0x7610, R213 ;  /* 0x00007610ffd57816 */ /* 0x000fe200000000d5 */
[----:B------:R-:W-:Y:S01]  /*47d0*/  IMAD.X R7, R9, 0x1, R7, P4 ;  /* 0x0000000109077824 */ /* 0x000fe200020e0607 */
[----:B------:R-:W-:Y:S02]  /*47e0*/  PRMT R217, RZ, 0x7610, R217 ;  /* 0x00007610ffd97816 */ /* 0x000fe400000000d9 */
[----:B------:R-:W-:Y:S02]  /*47f0*/  PRMT R247, RZ, 0x7610, R247 ;  /* 0x00007610fff77816 */ /* 0x000fe400000000f7 */
[----:B------:R-:W3:Y:S01]  /*4800*/  @P2 LDG.E.U8 R213, desc[UR18][R4.64] ;  /* 0x0000001204d52981 */ /* 0x000ee2000c1e1100 */
[----:B0-----:R-:W-:-:S03]  /*4810*/  @P0 IMAD.MOV.U32 R2, RZ, RZ, R20 ;  /* 0x000000ffff020224 */ /* 0x001fc600078e0014 */
[----:B------:R-:W3:Y:S01]  /*4820*/  @!P1 LDG.E.U8 R217, desc[UR18][R6.64] ;  /* 0x0000001206d99981 */ /* 0x000ee2000c1e1100 */
[----:B------:R-:W-:-:S05]  /*4830*/  @P0 IMAD.MOV.U32 R3, RZ, RZ, R19 ;  /* 0x000000ffff030224 */ /* 0x000fca00078e0013 */
[----:B------:R0:W3:Y:S02]  /*4840*/  @P0 LDG.E.U8 R245, desc[UR18][R2.64] ;  /* 0x0000001202f50981 */ /* 0x0000e4000c1e1100 */
[----:B0-----:R-:W-:Y:S02]  /*4850*/  @P0 IMAD.MOV.U32 R2, RZ, RZ, R16 ;  /* 0x000000ffff020224 */ /* 0x001fe400078e0010 */
[----:B------:R-:W-:-:S05]  /*4860*/  @P0 IMAD.MOV.U32 R3, RZ, RZ, R15 ;  /* 0x000000ffff030224 */ /* 0x000fca00078e000f */
[----:B------:R0:W3:Y:S01]  /*4870*/  @P0 LDG.E.U8 R247, desc[UR18][R2.64] ;  /* 0x0000001202f70981 */ /* 0x0000e2000c1e1100 */
[----:B------:R-:W-:-:S04]  /*4880*/  @!UP1 UIADD3 UR4, UPT, UPT, -UR4, 0x100000, URZ ;  /* 0x0010000004049890 */ /* 0x000fc8000fffe1ff */
[----:B------:R-:W-:Y:S02]  /*4890*/  @!UP1 USHF.L.U32 UR5, UR4, 0xb, URZ ;  /* 0x0000000b04059899 */ /* 0x000fe400080006ff */
[----:B------:R-:W-:Y:S01]  /*48a0*/  @!UP1 USHF.L.U32 UR4, UR4, 0x1, URZ ;  /* 0x0000000104049899 */ /* 0x000fe200080006ff */
[----:B------:R-:W-:Y:S01]  /*48b0*/  VOTEU.ALL UP1, P3 ;  /* 0x0000000000ff7886 */ /* 0x000fe20001820000 */
[C---:B------:R-:W-:Y:S02]  /*48c0*/  LOP3.LUT R8, R146.reuse, 0x10, RZ, 0x3c, !PT ;  /* 0x0000001092087812 */ /* 0x040fe400078e3cff */
[C---:B------:R-:W-:Y:S02]  /*48d0*/  LOP3.LUT R7, R146.reuse, 0x20, RZ, 0x3c, !PT ;  /* 0x0000002092077812 */ /* 0x040fe400078e3cff */
[C---:B------:R-:W-:Y:S02]  /*48e0*/  LOP3.LUT R6, R146.reuse, 0x30, RZ, 0x3c, !PT ;  /* 0x0000003092067812 */ /* 0x040fe400078e3cff */
[----:B------:R-:W-:-:S02]  /*48f0*/  LOP3.LUT R5, R146, 0x40, RZ, 0x3c, !PT ;  /* 0x0000004092057812 */ /* 0x000fc400078e3cff */
[C---:B------:R-:W-:Y:S02]  /*4900*/  LOP3.LUT R4, R146.reuse, 0x50, RZ, 0x3c, !PT ;  /* 0x0000005092047812 */ /* 0x040fe400078e3cff */
[----:B------:R1:W1:Y:S01]  /*4910*/  @!UP1 SYNCS.EXCH.64 URZ, [UR16+0x4008], UR4 ;  /* 0x0040080410ff95b2 */ /* 0x0002620008000100 */
[----:B--2---:R2:W-:Y:S01]  /*4920*/  STS.U8 [R146+UR16], R167 ;  /* 0x000000a792007988 */ /* 0x0045e20008000010 */
[----:B0-----:R-:W-:-:S03]  /*4930*/  LOP3.LUT R3, R146, 0x60, RZ, 0x3c, !PT ;  /* 0x0000006092037812 */ /* 0x001fc600078e3cff */
[----:B------:R2:W-:Y:S01]  /*4940*/  STS.U8 [R146+UR16+0x400], R171 ;  /* 0x000400ab92007988 */ /* 0x0005e20008000010 */
[----:B------:R-:W-:-:S03]  /*4950*/  LOP3.LUT R2, R146, 0x70, RZ, 0x3c, !PT ;  /* 0x0000007092027812 */ /* 0x000fc600078e3cff */
[----:B------:R2:W-:Y:S04]  /*4960*/  STS.U8 [R146+UR16+0x800], R173 ;  /* 0x000800ad92007988 */ /* 0x0005e80008000010 */
[----:B------:R2:W-:Y:S04]  /*4970*/  STS.U8 [R146+UR16+0xc00], R175 ;  /* 0x000c00af92007988 */ /* 0x0005e80008000010 */
[----:B----4-:R2:W-:Y:S04]  /*4980*/  STS.U8 [R8+UR16+0x80], R169 ;  /* 0x000080a908007988 */ /* 0x0105e80008000010 */
[----:B------:R2:W-:Y:S04]  /*4990*/  STS.U8 [R8+UR16+0x480], R163 ;  /* 0x000480a308007988 */ /* 0x0005e80008000010 */
[----:B------:R2:W-:Y:S04]  /*49a0*/  STS.U8 [R8+UR16+0x880], R165 ;  /* 0x000880a508007988 */ /* 0x0005e80008000010 */
[----:B------:R2:W-:Y:S04]  /*49b0*/  STS.U8 [R8+UR16+0xc80], R177 ;  /* 0x000c80b108007988 */ /* 0x0005e80008000010 */
[----:B------:R2:W-:Y:S04]  /*49c0*/  STS.U8 [R7+UR16+0x100], R160 ;  /* 0x000100a007007988 */ /* 0x0005e80008000010 */
[----:B------:R2:W-:Y:S04]  /*49d0*/  STS.U8 [R7+UR16+0x500], R162 ;  /* 0x000500a207007988 */ /* 0x0005e80008000010 */
[----:B------:R2:W-:Y:S04]  /*49e0*/  STS.U8 [R7+UR16+0x900], R164 ;  /* 0x000900a407007988 */ /* 0x0005e80008000010 */
[----:B------:R2:W-:Y:S04]  /*49f0*/  STS.U8 [R7+UR16+0xd00], R166 ;  /* 0x000d00a607007988 */ /* 0x0005e80008000010 */
[----:B-----5:R2:W-:Y:S04]  /*4a00*/  STS.U8 [R6+UR16+0x180], R161 ;  /* 0x000180a106007988 */ /* 0x0205e80008000010 */
[----:B------:R2:W-:Y:S04]  /*4a10*/  STS.U8 [R6+UR16+0x580], R155 ;  /* 0x0005809b06007988 */ /* 0x0005e80008000010 */
[----:B------:R2:W-:Y:S04]  /*4a20*/  STS.U8 [R6+UR16+0x980], R157 ;  /* 0x0009809d06007988 */ /* 0x0005e80008000010 */
[----:B------:R2:W-:Y:S04]  /*4a30*/  STS.U8 [R6+UR16+0xd80], R159 ;  /* 0x000d809f06007988 */ /* 0x0005e80008000010 */
[----:B---3--:R2:W-:Y:S04]  /*4a40*/  STS.U8 [R5+UR16+0x200], R158 ;  /* 0x0002009e05007988 */ /* 0x0085e80008000010 */
[----:B------:R2:W-:Y:S04]  /*4a50*/  STS.U8 [R5+UR16+0x600], R156 ;  /* 0x0006009c05007988 */ /* 0x0005e80008000010 */
        /* <DEDUP_REMOVED lines=11> */
[----:B------:R2:W-:Y:S01]  /*4b10*/  STS.U8 [R2+UR16+0x780], R147 ;  /* 0x0007809302007988 */ /* 0x0005e20008000010 */
[----:B------:R-:W-:-:S04]  /*4b20*/  ISETP.NE.U32.AND P0, PT, R179, RZ, PT ;  /* 0x000000ffb300720c */ /* 0x000fc80003f05070 */
[C---:B------:R-:W-:Y:S02]  /*4b30*/  ISETP.LT.OR P1, PT, R89.reuse, 0x20, P0 ;  /* 0x000000205900780c */ /* 0x040fe40000721670 */
[----:B------:R-:W-:Y:S01]  /*4b40*/  ISETP.GE.AND P2, PT, R89, 0x40, PT ;  /* 0x000000405900780c */ /* 0x000fe20003f46270 */
        /* <DEDUP_REMOVED lines=34> */
[----:B-1----:R0:W-:Y:S06]  /*4d70*/  MEMBAR.ALL.CTA ;  /* 0x0000000000007992 */ /* 0x0021ec0000008000 */
[----:B0-----:R-:W0:Y:S02]  /*4d80*/  FENCE.VIEW.ASYNC.S ;  /* 0x00000000000073c6 */ /* 0x001e240000000000 */
[----:B0-----:R-:W-:Y:S06]  /*4d90*/  BAR.SYNC.DEFER_BLOCKING 0x0 ;  /* 0x0000000000007b1d */ /* 0x001fec0000010000 */
[----:B------:R-:W-:Y:S05]  /*4da0*/  @P1 BRA `(.L_x_6) ;  /* 0x00000000003c1947 */ /* 0x000fea0003800000 */
[----:B------:R-:W-:Y:S02]  /*4db0*/  UIADD3 UR4, UPT, UPT, UR16, 0x1000, URZ ;  /* 0x0000100010047890 */ /* 0x000fe4000fffe0ff */
[----:B------:R-:W-:Y:S02]  /*4dc0*/  USHF.R.U32.HI UR6, URZ, 0x4, UR16 ;  /* 0x00000004ff067899 */ /* 0x000fe40008011610 */
[----:B------:R-:W-:Y:S02]  /*4dd0*/  USHF.R.U32.HI UR4, URZ, 0x4, UR4 ;  /* 0x00000004ff047899 */ /* 0x000fe40008011604 */
[----:B------:R-:W-:Y:S02]  /*4de0*/  USGXT.U32 UR6, UR6, 0xe ;  /* 0x0000000e0606789a */ /* 0x000fe40008000000 */
[----:B------:R-:W-:Y:S01]  /*4df0*/  USGXT.U32 UR8, UR4, 0xe ;  /* 0x0000000e0408789a */ /* 0x000fe20008000000 */
[----:B------:R-:W-:Y:S02]  /*4e00*/  UMOV UR5, URZ ;  /* 0x000000ff00057c82 */ /* 0x000fe40008000000 */
[----:B------:R-:W-:Y:S01]  /*4e10*/  UMOV UR4, UR10 ;  /* 0x0000000a00047c82 */ /* 0x000fe20008000000 */
[----:B------:R-:W-:Y:S01]  /*4e20*/  UMOV UR14, 0x0 ;  /* 0x00000000000e7882 */ /* 0x000fe20000000000 */
[----:B------:R-:W-:Y:S01]  /*4e30*/  UMOV UR15, 0x8208490 ;  /* 0x08208490000f7882 */ /* 0x000fe20000000000 */
[----:B------:R-:W-:Y:S01]  /*4e40*/  UMOV UR7, 0x40004040 ;  /* 0x4000404000077882 */ /* 0x000fe20000000000 */
[----:B------:R-:W-:Y:S01]  /*4e50*/  UMOV UR9, 0xc0004010 ;  /* 0xc000401000097882 */ /* 0x000fe20000000000 */
[----:B------:R-:W-:Y:S01]  /*4e60*/  UMOV UR4, UR4 ;  /* 0x0000000400047c82 */ /* 0x000fe20008000000 */
[----:B------:R0:W-:Y:S01]  /*4e70*/  UTCQMMA gdesc[UR6], gdesc[UR8], tmem[UR17], tmem[UR14], idesc[UR15], !UPT ;  /* 0x00ff0e08060075ea */ /* 0x0001e2000f800311 */
[----:B------:R0:W-:Y:S01]  /*4e80*/  UTCBAR [UR4], URZ ;  /* 0x000000ff040073e9 */ /* 0x0001e200080000ff */
[----:B------:R-:W-:-:S02]  /*4e90*/  NOP ;  /* 0x0000000000007918 */ /* 0x000fc40000000000 */
.L_x_6:
[----:B0-----:R-:W-:Y:S01]  /*4ea0*/  UMOV UR4, URZ ;  /* 0x000000ff00047c82 */ /* 0x001fe20008000000 */
[----:B------:R-:W-:Y:S05]  /*4eb0*/  @!P2 BRA `(.L_x_7) ;  /* 0x0000001c0064a947 */ /* 0x000fea0003800000 */
[----:B--2---:R-:W-:Y:S01]  /*4ec0*/  IMAD.SHL.U32 R147, R124, 0x20, RZ ;  /* 0x000000207c937824 */ /* 0x004fe200078e00ff */
[----:B------:R-:W-:Y:S01]  /*4ed0*/  SHF.R.S32.HI R124, RZ, 0x1f, R89 ;  /* 0x0000001fff7c7819 */ /* 0x000fe20000011459 */
[----:B------:R-:W-:Y:S01]  /*4ee0*/  UIADD3 UR5, UPT, UPT, UR16, 0x3000, URZ ;  /* 0x0000300010057890 */ /* 0x000fe2000fffe0ff */
[----:B------:R-:W-:Y:S01]  /*4ef0*/  IMAD.SHL.U32 R183, R125, 0x20, RZ ;  /* 0x000000207db77824 */ /* 0x000fe200078e00ff */
[----:B------:R-:W-:Y:S01]  /*4f00*/  UIADD3 UR4, UPT, UPT, UR16, 0x2000, URZ ;  /* 0x0000200010047890 */ /* 0x000fe2000fffe0ff */
[----:B------:R-:W-:Y:S01]  /*4f10*/  LEA.HI R124, R124, R89, RZ, 0x5 ;  /* 0x000000597c7c7211 */ /* 0x000fe200078f28ff */
[----:B------:R-:W-:Y:S01]  /*4f20*/  USHF.R.U32.HI UR5, URZ, 0x4, UR5 ;  /* 0x00000004ff057899 */ /* 0x000fe20008011605 */
[--C-:B------:R-:W-:Y:S01]  /*4f30*/  IADD3 R149, P1, P2, R128, UR20, R147.reuse ;  /* 0x0000001480957c10 */ /* 0x100fe2000fa3e093 */
[----:B------:R-:W-:Y:S01]  /*4f40*/  USHF.R.U32.HI UR4, URZ, 0x4, UR4 ;  /* 0x00000004ff047899 */ /* 0x000fe20008011604 */
[----:B------:R-:W-:Y:S01]  /*4f50*/  SHF.R.S32.HI R124, RZ, 0x5, R124 ;  /* 0x00000005ff7c7819 */ /* 0x000fe2000001147c */
[----:B------:R-:W-:Y:S01]  /*4f60*/  IMAD.MOV.U32 R125, RZ, RZ, RZ ;  /* 0x000000ffff7d7224 */ /* 0x000fe200078e00ff */
[----:B------:R-:W-:Y:S01]  /*4f70*/  SHF.R.S32.HI R150, RZ, 0x1f, R147 ;  /* 0x0000001fff967819 */ /* 0x000fe20000011493 */
[----:B------:R-:W-:Y:S01]  /*4f80*/  USGXT.U32 UR14, UR5, 0xe ;  /* 0x0000000e050e789a */ /* 0x000fe20008000000 */
[----:B------:R-:W-:Y:S01]  /*4f90*/  VIMNMX R124, PT, PT, R124, 0x2, !PT ;  /* 0x000000027c7c7848 */ /* 0x000fe20007fe0100 */
[----:B------:R-:W0:Y:S01]  /*4fa0*/  LDCU UR20, c[0x0][0x3a8] ;  /* 0x00007500ff1477ac */ /* 0x000e220008000800 */
[----:B------:R-:W-:-:S02]  /*4fb0*/  IADD3.X R152, PT, PT, R129, UR21, R150, P1, P2 ;  /* 0x0000001581987c10 */ /* 0x000fc40008fe4496 */
[----:B------:R-:W-:Y:S01]  /*4fc0*/  SHF.R.S32.HI R172, RZ, 0x1f, R183 ;  /* 0x0000001fffac7819 */ /* 0x000fe200000114b7 */
[----:B------:R-:W-:Y:S01]  /*4fd0*/  VIADD R174, R124, 0xffffffff ;  /* 0xffffffff7cae7836 */ /* 0x000fe20000000000 */
[----:B------:R-:W-:Y:S01]  /*4fe0*/  USGXT.U32 UR8, UR4, 0xe ;  /* 0x0000000e0408789a */ /* 0x000fe20008000000 */
[----:B------:R-:W-:Y:S01]  /*4ff0*/  UMOV UR13, UR10 ;  /* 0x0000000a000d7c82 */ /* 0x000fe20008000000 */
[----:B------:R-:W-:Y:S01]  /*5000*/  UMOV UR15, 0x1 ;  /* 0x00000001000f7882 */ /* 0x000fe20000000000 */
[----:B------:R-:W-:-:S09]  /*5010*/  UMOV UR5, URZ ;  /* 0x000000ff00057c82 */ /* 0x000fd20008000000 */
.L_x_10:
[----:B------:R-:W-:Y:S01]  /*5020*/  IMAD.U32 R125, R125, -0x80000000, RZ ;  /* 0x800000007d7d7824 */ /* 0x000fe200078e00ff */
[----:B0-----:R-:W-:Y:S02]  /*5030*/  IADD3 R130, P5, PT, R149, UR20, RZ ;  /* 0x0000001495827c10 */ /* 0x001fe4000ffbe0ff */
[C---:B------:R-:W-:Y:S01]  /*5040*/  ISETP.GT.AND P2, PT, R141.reuse, 0x1, PT ;  /* 0x000000018d00780c */ /* 0x040fe20003f44270 */
[----:B------:R-:W0:Y:S01]  /*5050*/  SYNCS.PHASECHK.TRANS64.TRYWAIT P4, [UR13], R125 ;  /* 0x0000007dff0075a7 */ /* 0x000e22000808110d */
[----:B------:R-:W-:Y:S01]  /*5060*/  ISETP.GT.AND P1, PT, R141, 0x2, PT ;  /* 0x000000028d00780c */ /* 0x000fe20003f24270 */
[----:B------:R-:W-:Y:S01]  /*5070*/  IMAD.X R131, R143, 0x1, R152, P5 ;  /* 0x000000018f837824 */ /* 0x000fe200028e0698 */
[----:B------:R-:W-:Y:S01]  /*5080*/  PRMT R175, RZ, 0x7610, R175 ;  /* 0x00007610ffaf7816 */ /* 0x000fe200000000af */
[----:B0-----:R-:W-:Y:S10]  /*5090*/  @!P4 BRA `(.L_x_8) ;  /* 0x00000064001cc947 */ /* 0x001ff40003800000 */
.L_x_16:
[-C--:B------:R-:W-:Y:S01]  /*50a0*/  IADD3 R128, P4, PT, R144, R149.reuse, RZ ;  /* 0x0000009590807210 */ /* 0x080fe20007f9e0ff */
[----:B------:R0:W2:Y:S01]  /*50b0*/  @P2 LDG.E.U8 R175, desc[UR18][R130.64] ;  /* 0x0000001282af2981 */ /* 0x0000a2000c1e1100 */
[----:B------:R-:W-:Y:S02]  /*50c0*/  PRMT R162, RZ, 0x7610, R162 ;  /* 0x00007610ffa27816 */ /* 0x000fe400000000a2 */
[C---:B------:R-:W-:Y:S01]  /*50d0*/  ISETP.GT.AND P5, PT, R141.reuse, 0x3, PT ;  /* 0x000000038d00780c */ /* 0x040fe20003fa4270 */
[--C-:B------:R-:W-:Y:S01]  /*50e0*/  IMAD.X R129, R142, 0x1, R152.reuse, P4 ;  /* 0x000000018e817824 */ /* 0x100fe200020e0698 */
[-C--:B------:R-:W-:Y:S02]  /*50f0*/  IADD3 R124, P2, PT, R140, R149.reuse, RZ ;  /* 0x000000958c7c7210 */ /* 0x080fe40007f5e0ff */
[----:B------:R-:W-:Y:S02]  /*5100*/  ISETP.GT.AND P4, PT, R141, 0x4, PT ;  /* 0x000000048d00780c */ /* 0x000fe40003f84270 */
[----:B------:R-:W3:Y:S01]  /*5110*/  @P1 LDG.E.U8 R162, desc[UR18][R128.64] ;  /* 0x0000001280a21981 */ /* 0x000ee2000c1e1100 */
[----:B------:R-:W-:Y:S01]  /*5120*/  IADD3 R126, P1, PT, R138, R149, RZ ;  /* 0x000000958a7e7210 */ /* 0x000fe20007f3e0ff */
[----:B------:R-:W-:Y:S01]  /*5130*/  IMAD.X R125, R139, 0x1, R152, P2 ;  /* 0x000000018b7d7824 */ /* 0x000fe200010e0698 */
[----:B------:R-:W-:-:S02]  /*5140*/  PRMT R161, RZ, 0x7610, R161 ;  /* 0x00007610ffa17816 */ /* 0x000fc400000000a1 */
[----:B------:R-:W-:Y:S01]  /*5150*/  PRMT R170, RZ, 0x7610, R170 ;  /* 0x00007610ffaa7816 */ /* 0x000fe200000000aa */
[----:B------:R-:W-:Y:S01]  /*5160*/  IMAD.X R127, R136, 0x1, R152, P1 ;  /* 0x00000001887f7824 */ /* 0x000fe200008e0698 */
[----:B------:R-:W-:Y:S02]  /*5170*/  ISETP.GT.AND P2, PT, R141, 0x5, PT ;  /* 0x000000058d00780c */ /* 0x000fe40003f44270 */
[----:B------:R1:W4:Y:S01]  /*5180*/  @P5 LDG.E.U8 R161, desc[UR18][R124.64] ;  /* 0x000000127ca15981 */ /* 0x000322000c1e1100 */
[----:B0-----:R-:W-:-:S03]  /*5190*/  IADD3 R130, P5, PT, R137, R149, RZ ;  /* 0x0000009589827210 */ /* 0x001fc60007fbe0ff */
[----:B------:R0:W5:Y:S01]  /*51a0*/  @P4 LDG.E.U8 R170, desc[UR18][R126.64] ;  /* 0x000000127eaa4981 */ /* 0x000162000c1e1100 */
[----:B------:R-:W-:Y:S01]  /*51b0*/  ISETP.GT.AND P4, PT, R141, 0x7, PT ;  /* 0x000000078d00780c */ /* 0x000fe20003f84270 */
[--C-:B------:R-:W-:Y:S01]  /*51c0*/  IMAD.X R131, R135, 0x1, R152.reuse, P5 ;  /* 0x0000000187837824 */ /* 0x100fe200028e0698 */
[----:B------:R-:W-:Y:S02]  /*51d0*/  PRMT R171, RZ, 0x7610, R171 ;  /* 0x00007610ffab7816 */ /* 0x000fe400000000ab */
[----:B------:R-:W-:Y:S02]  /*51e0*/  ISETP.GT.AND P1, PT, R141, 0x6, PT ;  /* 0x000000068d00780c */ /* 0x000fe40003f24270 */
[-C--:B-1----:R-:W-:Y:S02]  /*51f0*/  IADD3 R124, P5, PT, R133, R149.reuse, RZ ;  /* 0x00000095857c7210 */ /* 0x082fe40007fbe0ff */
[----:B------:R-:W-:Y:S01]  /*5200*/  IADD3 R128, P6, PT, R134, R149, RZ ;  /* 0x0000009586807210 */ /* 0x000fe20007fde0ff */
[----:B------:R1:W2:Y:S01]  /*5210*/  @P2 LDG.E.U8 R171, desc[UR18][R130.64] ;  /* 0x0000001282ab2981 */ /* 0x0002a2000c1e1100 */
[----:B------:R-:W-:Y:S01]  /*5220*/  PRMT R159, RZ, 0x7610, R159 ;  /* 0x00007610ff9f7816 */ /* 0x000fe2000000009f */
[--C-:B------:R-:W-:Y:S01]  /*5230*/  IMAD.X R125, R123, 0x1, R152.reuse, P5 ;  /* 0x000000017b7d7824 */ /* 0x100fe200028e0698 */
[----:B------:R-:W-:Y:S01]  /*5240*/  ISETP.GT.AND P2, PT, R141, 0x8, PT ;  /* 0x000000088d00780c */ /* 0x000fe20003f44270 */
[----:B------:R-:W-:Y:S01]  /*5250*/  IMAD.X R129, R132, 0x1, R152, P6 ;  /* 0x0000000184817824 */ /* 0x000fe200030e0698 */
[----:B------:R-:W-:-:S02]  /*5260*/  PRMT R166, RZ, 0x7610, R166 ;  /* 0x00007610ffa67816 */ /* 0x000fc400000000a6 */
[-C--:B0-----:R-:W-:Y:S01]  /*5270*/  IADD3 R126, P6, PT, R122, R149.reuse, RZ ;  /* 0x000000957a7e7210 */ /* 0x081fe20007fde0ff */
[----:B------:R-:W2:Y:S01]  /*5280*/  @P4 LDG.E.U8 R159, desc[UR18][R124.64] ;  /* 0x000000127c9f4981 */ /* 0x000ea2000c1e1100 */
[C---:B------:R-:W-:Y:S02]  /*5290*/  ISETP.GT.AND P4, PT, R141.reuse, 0xa, PT ;  /* 0x0000000a8d00780c */ /* 0x040fe40003f84270 */
[----:B------:R-:W-:Y:S01]  /*52a0*/  PRMT R181, RZ, 0x7610, R181 ;  /* 0x00007610ffb57816 */ /* 0x000fe200000000b5 */
[----:B------:R0:W2:Y:S01]  /*52b0*/  @P1 LDG.E.U8 R166, desc[UR18][R128.64] ;  /* 0x0000001280a61981 */ /* 0x0000a2000c1e1100 */
[----:B------:R-:W-:Y:S01]  /*52c0*/  IMAD.X R127, R120, 0x1, R152, P6 ;  /* 0x00000001787f7824 */ /* 0x000fe200030e0698 */
[----:B------:R-:W-:Y:S02]  /*52d0*/  ISETP.GT.AND P1, PT, R141, 0x9, PT ;  /* 0x000000098d00780c */ /* 0x000fe40003f24270 */
[-C--:B-1----:R-:W-:Y:S02]  /*52e0*/  IADD3 R130, P5, PT, R118, R149.reuse, RZ ;  /* 0x0000009576827210 */ /* 0x082fe40007fbe0ff */
[----:B------:R1:W2:Y:S01]  /*52f0*/  @P2 LDG.E.U8 R181, desc[UR18][R126.64] ;  /* 0x000000127eb52981 */ /* 0x0002a2000c1e1100 */
[----:B0-----:R-:W-:-:S02]  /*5300*/  IADD3 R128, P6, PT, R114, R149, RZ ;  /* 0x0000009572807210 */ /* 0x001fc40007fde0ff */
[----:B------:R-:W-:Y:S02]  /*5310*/  PRMT R164, RZ, 0x7610, R164 ;  /* 0x00007610ffa47816 */ /* 0x000fe400000000a4 */
[----:B------:R-:W-:Y:S01]  /*5320*/  ISETP.GT.AND P2, PT, R141, 0xb, PT ;  /* 0x0000000b8d00780c */ /* 0x000fe20003f44270 */
[--C-:B------:R-:W-:Y:S01]  /*5330*/  IMAD.X R129, R112, 0x1, R152.reuse, P6 ;  /* 0x0000000170817824 */ /* 0x100fe200030e0698 */
[----:B------:R-:W-:Y:S01]  /*5340*/  PRMT R167, RZ, 0x7610, R167 ;  /* 0x00007610ffa77816 */ /* 0x000fe200000000a7 */
[--C-:B------:R-:W-:Y:S01]  /*5350*/  IMAD.X R131, R116, 0x1, R152.reuse, P5 ;  /* 0x0000000174837824 */ /* 0x100fe200028e0698 */
[----:B------:R-:W-:Y:S02]  /*5360*/  IADD3 R124, P5, PT, R113, R149, RZ ;  /* 0x00000095717c7210 */ /* 0x000fe40007fbe0ff */
[----:B------:R-:W2:Y:S01]  /*5370*/  @P4 LDG.E.U8 R164, desc[UR18][R128.64] ;  /* 0x0000001280a44981 */ /* 0x000ea2000c1e1100 */
[----:B------:R-:W-:Y:S02]  /*5380*/  ISETP.GT.AND P4, PT, R141, 0xd, PT ;  /* 0x0000000d8d00780c */ /* 0x000fe40003f84270 */
[----:B------:R-:W-:Y:S01]  /*5390*/  PRMT R157, RZ, 0x7610, R157 ;  /* 0x00007610ff9d7816 */ /* 0x000fe2000000009d */
[----:B------:R0:W2:Y:S01]  /*53a0*/  @P1 LDG.E.U8 R167, desc[UR18][R130.64] ;  /* 0x0000001282a71981 */ /* 0x0000a2000c1e1100 */
[----:B------:R-:W-:Y:S01]  /*53b0*/  IMAD.X R125, R111, 0x1, R152, P5 ;  /* 0x000000016f7d7824 */ /* 0x000fe200028e0698 */
[----:B------:R-:W-:-:S02]  /*53c0*/  ISETP.GT.AND P1, PT, R141, 0xc, PT ;  /* 0x0000000c8d00780c */ /* 0x000fc40003f24270 */
[-C--:B-1----:R-:W-:Y:S02]  /*53d0*/  IADD3 R126, P6, PT, R110, R149.reuse, RZ ;  /* 0x000000956e7e7210 */ /* 0x082fe40007fde0ff */
[----:B------:R1:W2:Y:S01]  /*53e0*/  @P2 LDG.E.U8 R157, desc[UR18][R124.64] ;  /* 0x000000127c9d2981 */ /* 0x0002a2000c1e1100 */
[-C--:B0-----:R-:W-:Y:S02]  /*53f0*/  IADD3 R130, P5, PT, R109, R149.reuse, RZ ;  /* 0x000000956d827210 */ /* 0x081fe40007fbe0ff */
[----:B------:R-:W-:Y:S02]  /*5400*/  PRMT R173, RZ, 0x7610, R173 ;  /* 0x00007610ffad7816 */ /* 0x000fe400000000ad */
[----:B------:R-:W-:Y:S01]  /*5410*/  ISETP.GT.AND P2, PT, R141, 0xe, PT ;  /* 0x0000000e8d00780c */ /* 0x000fe20003f44270 */
[----:B------:R-:W-:Y:S01]  /*5420*/  IMAD.X R131, R107, 0x1, R152, P5 ;  /* 0x000000016b837824 */ /* 0x000fe200028e0698 */
[----:B------:R-:W-:Y:S01]  /*5430*/  PRMT R168, RZ, 0x7610, R168 ;  /* 0x00007610ffa87816 */ /* 0x000fe200000000a8 */
[----:B------:R-:W-:Y:S01]  /*5440*/  IMAD.X R127, R108, 0x1, R152, P6 ;  /* 0x000000016c7f7824 */ /* 0x000fe200030e0698 */
[----:B------:R-:W-:-:S02]  /*5450*/  IADD3 R128, P6, PT, R106, R149, RZ ;  /* 0x000000956a807210 */ /* 0x000fc40007fde0ff */
        /* <DEDUP_REMOVED lines=16> */
[C---:B------:R-:W-:Y:S02]  /*5560*/  ISETP.GT.AND P4, PT, R141.reuse, 0x13, PT ;  /* 0x000000138d00780c */ /* 0x040fe40003f84270 */
        /* <DEDUP_REMOVED lines=14> */
[----:B------:R-:W-:Y:S02]  /*5650*/  ISETP.GT.AND P4, PT, R141, 0x16, PT ;  /* 0x000000168d00780c */ /* 0x000fe40003f84270 */
        /* <DEDUP_REMOVED lines=24> */
[--C-:B------:R-:W-:Y:S01]  /*57e0*/  IMAD.X R131, R87, 0x1, R152.reuse, P5 ;  /* 0x0000000157837824 */ /* 0x100fe200028e0698 */
        /* <DEDUP_REMOVED lines=8> */
[-C--:B-1----:R-:W-:Y:S02]  /*5870*/  IADD3 R124, P5, PT, R84, R149.reuse, RZ ;  /* 0x00000095547c7210 */ /* 0x082fe40007fbe0ff */
[----:B------:R-:W-:Y:S02]  /*5880*/  PRMT R178, RZ, 0x7610, R178 ;  /* 0x00007610ffb27816 */ /* 0x000fe400000000b2 */
[----:B------:R1:W2:Y:S01]  /*5890*/  @P2 LDG.E.U8 R176, desc[UR18][R128.64] ;  /* 0x0000001280b02981 */ /* 0x0002a2000c1e1100 */
[----:B0-----:R-:W-:-:S02]  /*58a0*/  IADD3 R126, P6, PT, R82, R149, RZ ;  /* 0x00000095527e7210 */ /* 0x001fc40007fde0ff */
[C---:B------:R-:W-:Y:S02]  /*58b0*/  ISETP.GT.AND P1, PT, R141.reuse, 0x1b, PT ;  /* 0x0000001b8d00780c */ /* 0x040fe40003f24270 */
[----:B------:R-:W-:Y:S01]  /*58c0*/  ISETP.GT.AND P2, PT, R141, 0x1d, PT ;  /* 0x0000001d8d00780c */ /* 0x000fe20003f44270 */
[--C-:B------:R-:W-:Y:S02]  /*58d0*/  IMAD.X R127, R81, 0x1, R152.reuse, P6 ;  /* 0x00000001517f7824 */ /* 0x100fe400030e0698 */
[--C-:B------:R-:W-:Y:S01]  /*58e0*/  IMAD.X R125, R83, 0x1, R152.reuse, P5 ;  /* 0x00000001537d7824 */ /* 0x100fe200028e0698 */
[-C--:B------:R-:W-:Y:S02]  /*58f0*/  IADD3 R130, P5, PT, R80, R149.reuse, RZ ;  /* 0x0000009550827210 */ /* 0x080fe40007fbe0ff */
[----:B------:R-:W2:Y:S01]  /*5900*/  @P4 LDG.E.U8 R178, desc[UR18][R126.64] ;  /* 0x000000127eb24981 */ /* 0x000ea2000c1e1100 */
[----:B-1----:R-:W-:Y:S02]  /*5910*/  IADD3 R128, P4, PT, R14, R149, RZ ;  /* 0x000000950e807210 */ /* 0x002fe40007f9e0ff */
[----:B------:R-:W-:Y:S01]  /*5920*/  PRMT R185, RZ, 0x7610, R185 ;  /* 0x00007610ffb97816 */ /* 0x000fe200000000b9 */
[--C-:B------:R-:W-:Y:S01]  /*5930*/  IMAD.X R131, R79, 0x1, R152.reuse, P5 ;  /* 0x000000014f837824 */ /* 0x100fe200028e0698 */
[----:B------:R-:W-:Y:S01]  /*5940*/  PRMT R187, RZ, 0x7610, R187 ;  /* 0x00007610ffbb7816 */ /* 0x000fe200000000bb */
[----:B------:R-:W-:Y:S01]  /*5950*/  IMAD.X R129, R12, 0x1, R152, P4 ;  /* 0x000000010c817824 */ /* 0x000fe200020e0698 */
[----:B------:R-:W-:-:S02]  /*5960*/  ISETP.GT.AND P5, PT, R141, 0x1f, PT ;  /* 0x0000001f8d00780c */ /* 0x000fc40003fa4270 */
[C---:B------:R-:W-:Y:S01]  /*5970*/  ISETP.GT.AND P4, PT, R141.reuse, RZ, PT ;  /* 0x000000ff8d00720c */ /* 0x040fe20003f84270 */
[----:B------:R0:W2:Y:S04]  /*5980*/  @P1 LDG.E.U8 R185, desc[UR18][R124.64] ;  /* 0x000000127cb91981 */ /* 0x0000a8000c1e1100 */
[----:B------:R-:W2:Y:S01]  /*5990*/  @P2 LDG.E.U8 R187, desc[UR18][R130.64] ;  /* 0x0000001282bb2981 */ /* 0x000ea2000c1e1100 */
[----:B------:R-:W-:Y:S02]  /*59a0*/  ISETP.GT.AND P1, PT, R141, 0x1e, PT ;  /* 0x0000001e8d00780c */ /* 0x000fe40003f24270 */
[----:B0-----:R-:W-:Y:S02]  /*59b0*/  IADD3 R124, P2, PT, R11, R149, RZ ;  /* 0x000000950b7c7210 */ /* 0x001fe40007f5e0ff */
[----:B------:R-:W-:-:S03]  /*59c0*/  PRMT R189, RZ, 0x7610, R189 ;  /* 0x00007610ffbd7816 */ /* 0x000fc600000000bd */
[----:B------:R-:W-:Y:S01]  /*59d0*/  IMAD.X R125, R9, 0x1, R152, P2 ;  /* 0x00000001097d7824 */ /* 0x000fe200010e0698 */
[----:B------:R-:W-:Y:S02]  /*59e0*/  PRMT R180, RZ, 0x7610, R180 ;  /* 0x00007610ffb47816 */ /* 0x000fe400000000b4 */
[----:B------:R-:W-:Y:S02]  /*59f0*/  PRMT R127, RZ, 0x7610, R127 ;  /* 0x00007610ff7f7816 */ /* 0x000fe4000000007f */
[----:B------:R0:W2:Y:S04]  /*5a00*/  @P5 LDG.E.U8 R189, desc[UR18][R124.64] ;  /* 0x000000127cbd5981 */ /* 0x0000a8000c1e1100 */
[----:B------:R-:W2:Y:S01]  /*5a10*/  @P1 LDG.E.U8 R180, desc[UR18][R128.64] ;  /* 0x0000001280b41981 */ /* 0x000ea2000c1e1100 */
[----:B0-----:R-:W-:-:S02]  /*5a20*/  @P4 IMAD.MOV.U32 R124, RZ, RZ, R149 ;  /* 0x000000ffff7c4224 */ /* 0x001fc400078e0095 */
[----:B------:R-:W-:-:S05]  /*5a30*/  @P4 IMAD.MOV.U32 R125, RZ, RZ, R152 ;  /* 0x000000ffff7d4224 */ /* 0x000fca00078e0098 */
[----:B------:R0:W2:Y:S01]  /*5a40*/  @P4 LDG.E.U8 R127, desc[UR18][R124.64] ;  /* 0x000000127c7f4981 */ /* 0x0000a2000c1e1100 */
[----:B------:R-:W-:Y:S01]  /*5a50*/  BAR.SYNC.DEFER_BLOCKING 0x0 ;  /* 0x0000000000007b1d */ /* 0x000fe20000010000 */
[----:B------:R-:W-:Y:S02]  /*5a60*/  ISETP.GE.AND P2, PT, R86, R141, PT ;  /* 0x0000008d5600720c */ /* 0x000fe40003f46270 */
[C---:B------:R-:W-:Y:S02]  /*5a70*/  IADD3 R78, P6, PT, R183.reuse, R78, RZ ;  /* 0x0000004eb74e7210 */ /* 0x040fe40007fde0ff */
[----:B------:R-:W-:-:S03]  /*5a80*/  IADD3 R74, P1, PT, R183, R74, RZ ;  /* 0x0000004ab74a7210 */ /* 0x000fc60007f3e0ff */
[C---:B------:R-:W-:Y:S01]  /*5a90*/  IMAD.X R77, R172.reuse, 0x1, R77, P6 ;  /* 0x00000001ac4d7824 */ /* 0x040fe200030e064d */
[----:B------:R-:W-:Y:S01]  /*5aa0*/  PRMT R191, RZ, 0x7610, R191 ;  /* 0x00007610ffbf7816 */ /* 0x000fe200000000bf */
[----:B------:R-:W-:Y:S01]  /*5ab0*/  IMAD.X R73, R172, 0x1, R73, P1 ;  /* 0x00000001ac497824 */ /* 0x000fe200008e0649 */
[----:B------:R-:W-:-:S03]  /*5ac0*/  IADD3 R70, P5, PT, R183, R70, RZ ;  /* 0x00000046b7467210 */ /* 0x000fc60007fbe0ff */
[----:B0-----:R-:W-:Y:S02]  /*5ad0*/  @!P2 IMAD.MOV.U32 R124, RZ, RZ, R78 ;  /* 0x000000ffff7ca224 */ /* 0x001fe400078e004e */
[----:B------:R-:W-:Y:S01]  /*5ae0*/  @!P2 IMAD.MOV.U32 R125, RZ, RZ, R77 ;  /* 0x000000ffff7da224 */ /* 0x000fe200078e004d */
[----:B------:R-:W-:Y:S01]  /*5af0*/  PRMT R131, RZ, 0x7610, R131 ;  /* 0x00007610ff837816 */ /* 0x000fe20000000083 */
[C---:B------:R-:W-:Y:S01]  /*5b00*/  IMAD.X R69, R172.reuse, 0x1, R69, P5 ;  /* 0x00000001ac457824 */ /* 0x040fe200028e0645 */
[----:B------:R-:W-:Y:S02]  /*5b10*/  IADD3 R66, P4, PT, R183, R66, RZ ;  /* 0x00000042b7427210 */ /* 0x000fe40007f9e0ff */
[----:B------:R0:W2:Y:S01]  /*5b20*/  @!P2 LDG.E.U8 R191, desc[UR18][R124.64] ;  /* 0x000000127cbfa981 */ /* 0x0000a2000c1e1100 */
[----:B------:R-:W-:Y:S02]  /*5b30*/  PRMT R195, RZ, 0x7610, R195 ;  /* 0x00007610ffc37816 */ /* 0x000fe400000000c3 */
[----:B------:R-:W-:-:S02]  /*5b40*/  IMAD.X R65, R172, 0x1, R65, P4 ;  /* 0x00000001ac417824 */ /* 0x000fc400020e0641 */
[----:B0-----:R-:W-:Y:S02]  /*5b50*/  @!P2 IMAD.MOV.U32 R124, RZ, RZ, R74 ;  /* 0x000000ffff7ca224 */ /* 0x001fe400078e004a */
[----:B------:R-:W-:Y:S01]  /*5b60*/  @!P2 IMAD.MOV.U32 R125, RZ, RZ, R73 ;  /* 0x000000ffff7da224 */ /* 0x000fe200078e0049 */
[----:B------:R-:W-:-:S04]  /*5b70*/  IADD3 R62, P1, PT, R183, R62, RZ ;  /* 0x0000003eb73e7210 */ /* 0x000fc80007f3e0ff */
[----:B------:R0:W2:Y:S01]  /*5b80*/  @!P2 LDG.E.U8 R131, desc[UR18][R124.64] ;  /* 0x000000127c83a981 */ /* 0x0000a2000c1e1100 */
[----:B------:R-:W-:Y:S01]  /*5b90*/  PRMT R193, RZ, 0x7610, R193 ;  /* 0x00007610ffc17816 */ /* 0x000fe200000000c1 */
[----:B------:R-:W-:Y:S02]  /*5ba0*/  IMAD.X R61, R172, 0x1, R61, P1 ;  /* 0x00000001ac3d7824 */ /* 0x000fe400008e063d */
        /* <DEDUP_REMOVED lines=75> */
[----:B------:R0:W3:Y:S01]  /*6060*/  @!P2 LDG.E.U8 R243, desc[UR18][R124.64] ;  /* 0x000000127cf3a981 */ /* 0x0000e2000c1e1100 */
        /* <DEDUP_REMOVED lines=11> */
[----:B------:R0:W4:Y:S01]  /*6120*/  @!P2 LDG.E.U8 R209, desc[UR18][R124.64] ;  /* 0x000000127cd1a981 */ /* 0x000122000c1e1100 */
[----:B------:R-:W-:Y:S01]  /*6130*/  PRMT R213, RZ, 0x7610, R213 ;  /* 0x00007610ffd57816 */ /* 0x000fe200000000d5 */
[----:B------:R-:W-:Y:S02]  /*6140*/  IMAD.X R63, R172, 0x1, R63, P1 ;  /* 0x00000001ac3f7824 */ /* 0x000fe400008e063f */
[----:B0-----:R-:W-:Y:S02]  /*6150*/  @!P2 IMAD.MOV.U32 R124, RZ, RZ, R72 ;  /* 0x000000ffff7ca224 */ /* 0x001fe400078e0048 */
[----:B------:R-:W-:Y:S01]  /*6160*/  @!P2 IMAD.MOV.U32 R125, RZ, RZ, R71 ;  /* 0x000000ffff7da224 */ /* 0x000fe200078e0047 */
[----:B------:R-:W-:-:S04]  /*6170*/  IADD3 R60, P5, PT, R183, R60, RZ ;  /* 0x0000003cb73c7210 */ /* 0x000fc80007fbe0ff */
[----:B------:R0:W5:Y:S01]  /*6180*/  @!P2 LDG.E.U8 R211, desc[UR18][R124.64] ;  /* 0x000000127cd3a981 */ /* 0x000162000c1e1100 */
        /* <DEDUP_REMOVED lines=69> */
[----:B------:R-:W-:-:S05]  /*65e0*/  @!P2 IMAD.MOV.U32 R125, RZ, RZ, R23 ;  /* 0x000000ffff7da224 */ /* 0x000fca00078e0017 */
[----:B------:R0:W5:Y:S01]  /*65f0*/  @!P2 LDG.E.U8 R241, desc[UR18][R124.64] ;  /* 0x000000127cf1a981 */ /* 0x000162000c1e1100 */
[----:B------:R-:W-:Y:S01]  /*6600*/  PRMT R249, RZ, 0x7610, R249 ;  /* 0x00007610fff97816 */ /* 0x000fe200000000f9 */
[----:B0-----:R-:W-:Y:S02]  /*6610*/  @!P2 IMAD.MOV.U32 R124, RZ, RZ, R20 ;  /* 0x000000ffff7ca224 */ /* 0x001fe400078e0014 */
[----:B------:R-:W-:-:S05]  /*6620*/  @!P2 IMAD.MOV.U32 R125, RZ, RZ, R19 ;  /* 0x000000ffff7da224 */ /* 0x000fca00078e0013 */
[----:B------:R0:W5:Y:S02]  /*6630*/  @!P2 LDG.E.U8 R245, desc[UR18][R124.64] ;  /* 0x000000127cf5a981 */ /* 0x000164000c1e1100 */
[----:B0-----:R-:W-:Y:S02]  /*6640*/  @!P2 IMAD.MOV.U32 R124, RZ, RZ, R16 ;  /* 0x000000ffff7ca224 */ /* 0x001fe400078e0010 */
[----:B------:R-:W-:-:S05]  /*6650*/  @!P2 IMAD.MOV.U32 R125, RZ, RZ, R15 ;  /* 0x000000ffff7da224 */ /* 0x000fca00078e000f */
[----:B------:R-:W5:Y:S04]  /*6660*/  @!P2 LDG.E.U8 R249, desc[UR18][R124.64] ;  /* 0x000000127cf9a981 */ /* 0x000f68000c1e1100 */
[----:B--2---:R0:W-:Y:S04]  /*6670*/  STS.U8 [R146+UR16+0x2000], R127 ;  /* 0x0020007f92007988 */ /* 0x0041e80008000010 */
[----:B------:R0:W-:Y:S04]  /*6680*/  STS.U8 [R146+UR16+0x2400], R181 ;  /* 0x002400b592007988 */ /* 0x0001e80008000010 */
[----:B------:R0:W-:Y:S04]  /*6690*/  STS.U8 [R146+UR16+0x2800], R177 ;  /* 0x002800b192007988 */ /* 0x0001e80008000010 */
[----:B------:R0:W-:Y:S04]  /*66a0*/  STS.U8 [R146+UR16+0x2c00], R179 ;  /* 0x002c00b392007988 */ /* 0x0001e80008000010 */
[----:B------:R0:W-:Y:S04]  /*66b0*/  STS.U8 [R8+UR16+0x2080], R175 ;  /* 0x002080af08007988 */ /* 0x0001e80008000010 */
[----:B------:R0:W-:Y:S04]  /*66c0*/  STS.U8 [R8+UR16+0x2480], R167 ;  /* 0x002480a708007988 */ /* 0x0001e80008000010 */
[----:B------:R0:W-:Y:S04]  /*66d0*/  STS.U8 [R8+UR16+0x2880], R169 ;  /* 0x002880a908007988 */ /* 0x0001e80008000010 */
[----:B------:R0:W-:Y:S04]  /*66e0*/  STS.U8 [R8+UR16+0x2c80], R163 ;  /* 0x002c80a308007988 */ /* 0x0001e80008000010 */
[----:B---3--:R0:W-:Y:S04]  /*66f0*/  STS.U8 [R7+UR16+0x2100], R162 ;  /* 0x002100a207007988 */ /* 0x0081e80008000010 */
[----:B------:R0:W-:Y:S04]  /*6700*/  STS.U8 [R7+UR16+0x2500], R164 ;  /* 0x002500a407007988 */ /* 0x0001e80008000010 */
[----:B------:R0:W-:Y:S04]  /*6710*/  STS.U8 [R7+UR16+0x2900], R158 ;  /* 0x0029009e07007988 */ /* 0x0001e80008000010 */
[----:B------:R0:W-:Y:S04]  /*6720*/  STS.U8 [R7+UR16+0x2d00], R176 ;  /* 0x002d00b007007988 */ /* 0x0001e80008000010 */
[----:B----4-:R0:W-:Y:S04]  /*6730*/  STS.U8 [R6+UR16+0x2180], R161 ;  /* 0x002180a106007988 */ /* 0x0101e80008000010 */
[----:B------:R0:W-:Y:S04]  /*6740*/  STS.U8 [R6+UR16+0x2580], R157 ;  /* 0x0025809d06007988 */ /* 0x0001e80008000010 */
[----:B------:R0:W-:Y:S04]  /*6750*/  STS.U8 [R6+UR16+0x2980], R151 ;  /* 0x0029809706007988 */ /* 0x0001e80008000010 */
[----:B------:R0:W-:Y:S04]  /*6760*/  STS.U8 [R6+UR16+0x2d80], R185 ;  /* 0x002d80b906007988 */ /* 0x0001e80008000010 */
[----:B-----5:R0:W-:Y:S04]  /*6770*/  STS.U8 [R5+UR16+0x2200], R170 ;  /* 0x002200aa05007988 */ /* 0x0201e80008000010 */
        /* <DEDUP_REMOVED lines=47> */
[----:B------:R1:W-:Y:S06]  /*6a70*/  MEMBAR.ALL.CTA ;  /* 0x0000000000007992 */ /* 0x0003ec0000008000 */
[----:B-1----:R-:W1:Y:S01]  /*6a80*/  FENCE.VIEW.ASYNC.S ;  /* 0x00000000000073c6 */ /* 0x002e620000000000 */
[----:B------:R-:W-:Y:S01]  /*6a90*/  ULEA UR13, UR15, UR16, 0x3 ;  /* 0x000000100f0d7291 */ /* 0x000fe2000f8e18ff */
[----:B------:R-:W-:-:S03]  /*6aa0*/  UMOV UR4, UR5 ;  /* 0x0000000500047c82 */ /* 0x000fc60008000000 */
[----:B------:R-:W-:Y:S01]  /*6ab0*/  UIADD3 UR13, UPT, UPT, UR13, 0x4000, URZ ;  /* 0x000040000d0d7890 */ /* 0x000fe2000fffe0ff */
[----:B-1----:R-:W-:Y:S06]  /*6ac0*/  BAR.SYNC.DEFER_BLOCKING 0x0 ;  /* 0x0000000000007b1d */ /* 0x002fec0000010000 */
[----:B0-----:R-:W-:Y:S05]  /*6ad0*/  @P0 BRA `(.L_x_9) ;  /* 0x00000000002c0947 */ /* 0x001fea0003800000 */
[----:B------:R-:W-:Y:S01]  /*6ae0*/  UMOV UR6, UR13 ;  /* 0x0000000d00067c82 */ /* 0x000fe20008000000 */
[----:B------:R-:W-:Y:S01]  /*6af0*/  UMOV UR7, URZ ;  /* 0x000000ff00077c82 */ /* 0x000fe20008000000 */
[----:B------:R-:W-:Y:S01]  /*6b00*/  UMOV UR9, 0x40004040 ;  /* 0x4000404000097882 */ /* 0x000fe20000000000 */
[----:B------:R-:W-:Y:S01]  /*6b10*/  UMOV UR10, UR14 ;  /* 0x0000000e000a7c82 */ /* 0x000fe20008000000 */
[----:B------:R-:W-:Y:S01]  /*6b20*/  UMOV UR11, 0xc0004010 ;  /* 0xc0004010000b7882 */ /* 0x000fe20000000000 */
[----:B------:R-:W-:Y:S01]  /*6b30*/  UMOV UR22, 0x0 ;  /* 0x0000000000167882 */ /* 0x000fe20000000000 */
[----:B------:R-:W-:Y:S01]  /*6b40*/  UMOV UR23, 0x8208490 ;  /* 0x0820849000177882 */ /* 0x000fe20000000000 */
[----:B------:R-:W-:Y:S01]  /*6b50*/  UMOV UR5, UR6 ;  /* 0x0000000600057c82 */ /* 0x000fe20008000000 */
[----:B------:R0:W-:Y:S01]  /*6b60*/  UTCQMMA gdesc[UR8], gdesc[UR10], tmem[UR17], tmem[UR22], idesc[UR23], UPT ;  /* 0x00ff160a080075ea */ /* 0x0001e2000b800311 */
[----:B------:R0:W-:Y:S01]  /*6b70*/  UTCBAR [UR5], URZ ;  /* 0x000000ff050073e9 */ /* 0x0001e200080000ff */
[----:B------:R-:W-:-:S02]  /*6b80*/  NOP ;  /* 0x0000000000007918 */ /* 0x000fc40000000000 */
.L_x_9:
[----:B------:R-:W-:Y:S01]  /*6b90*/  VIADD R174, R174, 0xffffffff ;  /* 0xffffffffaeae7836 */ /* 0x000fe20000000000 */
[----:B------:R-:W-:Y:S01]  /*6ba0*/  UIADD3 UR15, UPT, UPT, UR15, 0x1, URZ ;  /* 0x000000010f0f7890 */ /* 0x000fe2000fffe0ff */
[----:B------:R-:W-:Y:S01]  /*6bb0*/  IADD3 R149, P2, PT, R147, R149, RZ ;  /* 0x0000009593957210 */ /* 0x000fe20007f5e0ff */
[----:B------:R-:W-:Y:S02]  /*6bc0*/  IMAD.U32 R125, RZ, RZ, UR4 ;  /* 0x00000004ff7d7e24 */ /* 0x000fe4000f8e00ff */
[----:B------:R-:W-:Y:S01]  /*6bd0*/  ISETP.NE.U32.AND P1, PT, R174, RZ, PT ;  /* 0x000000ffae00720c */ /* 0x000fe20003f25070 */
[----:B------:R-:W-:Y:S01]  /*6be0*/  UISETP.GT.AND UP1, UPT, UR15, 0x1, UPT ;  /* 0x000000010f00788c */ /* 0x000fe2000bf24270 */
[----:B------:R-:W-:Y:S02]  /*6bf0*/  VIADD R141, R141, 0xffffffe0 ;  /* 0xffffffe08d8d7836 */ /* 0x000fe40000000000 */
[----:B------:R-:W-:Y:S01]  /*6c00*/  IMAD.X R152, R150, 0x1, R152, P2 ;  /* 0x0000000196987824 */ /* 0x000fe200010e0698 */
[----:B0-----:R-:W-:-:S02]  /*6c10*/  USEL UR5, URZ, 0x1, !UP1 ;  /* 0x00000001ff057887 */ /* 0x001fc4000c800000 */
[----:B------:R-:W-:Y:S02]  /*6c20*/  USEL UR15, UR15, URZ, !UP1 ;  /* 0x000000ff0f0f7287 */ /* 0x000fe4000c800000 */
[----:B------:R-:W-:-:S04]  /*6c30*/  ULOP3.LUT UR5, UR4, UR5, URZ, 0x3c, !UPT ;  /* 0x0000000504057292 */ /* 0x000fc8000f8e3cff */
[----:B------:R-:W-:Y:S08]  /*6c40*/  @P1 BRA `(.L_x_10) ;  /* 0xffffffe000f41947 */ /* 0x000ff0000383ffff */
.L_x_7:
[----:B------:R-:W0:Y:S01]  /*6c50*/  LDCU UR5, c[0x0][0x3b8] ;  /* 0x00007700ff0577ac */ /* 0x000e220008000800 */
[----:B------:R-:W-:Y:S02]  /*6c60*/  LOP3.LUT R145, R145, 0x180, R148, 0xf8, !PT ;  /* 0x0000018091917812 */ /* 0x000fe400078ef894 */
[----:B------:R-:W-:Y:S01]  /*6c70*/  ISETP.GE.AND P0, PT, R89, 0x20, PT ;  /* 0x000000205900780c */ /* 0x000fe20003f06270 */
[----:B------:R-:W1:Y:S01]  /*6c80*/  LDCU UR6, c[0x0][0x3b4] ;  /* 0x00007680ff0677ac */ /* 0x000e620008000800 */
[----:B------:R-:W3:Y:S01]  /*6c90*/  LDCU UR7, c[0x0][0x39c] ;  /* 0x00007380ff0777ac */ /* 0x000ee20008000800 */
[----:B------:R-:W4:Y:S01]  /*6ca0*/  LDCU.128 UR8, c[0x0][0x390] ;  /* 0x00007200ff0877ac */ /* 0x000f220008000c00 */
[----:B0-2---:R-:W-:-:S04]  /*6cb0*/  IMAD R3, R145, UR5, RZ ;  /* 0x0000000591037c24 */ /* 0x005fc8000f8e02ff */
[----:B------:R-:W-:-:S04]  /*6cc0*/  VIADD R133, R3, UR5 ;  /* 0x0000000503857c36 */ /* 0x000fc80008000000 */
[----:B------:R-:W-:Y:S01]  /*6cd0*/  VIADD R135, R133, UR5 ;  /* 0x0000000585877c36 */ /* 0x000fe20008000000 */
[----:B-1-34-:R-:W-:Y:S06]  /*6ce0*/  @!P0 BRA `(.L_x_11) ;  /* 0x0000000000108947 */ /* 0x01afec0003800000 */
[----:B------:R-:W-:-:S06]  /*6cf0*/  USHF.L.U32 UR4, UR4, 0x1f, URZ ;  /* 0x0000001f04047899 */ /* 0x000fcc00080006ff */
[----:B------:R-:W-:-:S04]  /*6d00*/  IMAD.U32 R2, RZ, RZ, UR4 ;  /* 0x00000004ff027e24 */ /* 0x000fc8000f8e00ff */
[----:B------:R-:W0:Y:S02]  /*6d10*/  SYNCS.PHASECHK.TRANS64.TRYWAIT P0, [UR13], R2 ;  /* 0x00000002ff0075a7 */ /* 0x000e24000800110d */
[----:B0-----:R-:W-:Y:S05]  /*6d20*/  @!P0 BRA `(.L_x_12) ;  /* 0x0000004800048947 */ /* 0x001fea0003800000 */
.L_x_11:
[----:B------:R-:W-:Y:S01]  /*6d30*/  BAR.SYNC.DEFER_BLOCKING 0x0 ;  /* 0x0000000000007b1d */ /* 0x000fe20000010000 */
[----:B------:R-:W-:Y:S01]  /*6d40*/  VIADD R137, R135, UR5 ;  /* 0x0000000587897c36 */ /* 0x000fe20008000000 */
[C---:B------:R-:W-:Y:S01]  /*6d50*/  ISETP.GE.AND P0, PT, R0.reuse, UR10, PT ;  /* 0x0000000a00007c0c */ /* 0x040fe2000bf06270 */
[----:B------:R-:W-:Y:S01]  /*6d60*/  IMAD R2, R0, UR6, RZ ;  /* 0x0000000600027c24 */ /* 0x000fe2000f8e02ff */
[----:B------:R-:W-:Y:S01]  /*6d70*/  LOP3.LUT R0, R145, 0x1, RZ, 0xfc, !PT ;  /* 0x0000000191007812 */ /* 0x000fe200078efcff */
[----:B------:R-:W-:Y:S01]  /*6d80*/  VIADD R139, R137, UR5 ;  /* 0x00000005898b7c36 */ /* 0x000fe20008000000 */
[----:B------:R-:W-:Y:S01]  /*6d90*/  LOP3.LUT R132, R145, 0x7f, RZ, 0xfc, !PT ;  /* 0x0000007f91847812 */ /* 0x000fe200078efcff */
[----:B------:R-:W0:Y:S01]  /*6da0*/  LDCU UR4, c[0x0][0x39c] ;  /* 0x00007380ff0477ac */ /* 0x000e220008000800 */
[----:B------:R-:W-:Y:S01]  /*6db0*/  ISETP.LT.AND P2, PT, R0, UR11, !P0 ;  /* 0x0000000b00007c0c */ /* 0x000fe2000c741270 */
[----:B------:R-:W-:Y:S01]  /*6dc0*/  VIADD R141, R139, UR5 ;  /* 0x000000058b8d7c36 */ /* 0x000fe20008000000 */
[----:B------:R-:W-:Y:S01]  /*6dd0*/  IADD3 R0, P4, PT, R2, UR8, RZ ;  /* 0x0000000802007c10 */ /* 0x000fe2000ff9e0ff */
[----:B------:R-:W1:Y:S01]  /*6de0*/  LDCU UR6, c[0x0][0x39c] ;  /* 0x00007380ff0677ac */ /* 0x000e620008000800 */
[----:B------:R-:W-:Y:S01]  /*6df0*/  ISETP.LT.AND P1, PT, R132, UR7, !P0 ;  /* 0x0000000784007c0c */ /* 0x000fe2000c721270 */
[----:B------:R-:W-:Y:S01]  /*6e00*/  VIADD R147, R141, UR5 ;  /* 0x000000058d937c36 */ /* 0x000fe20008000000 */
[----:B------:R-:W-:Y:S01]  /*6e10*/  LEA.HI.X.SX32 R2, R2, UR9, 0x1, P4 ;  /* 0x0000000902027c11 */ /* 0x000fe2000a0f0eff */
[----:B------:R-:W2:Y:S01]  /*6e20*/  LDCU UR7, c[0x0][0x39c] ;  /* 0x00007380ff0777ac */ /* 0x000ea20008000800 */
[----:B------:R-:W-:Y:S01]  /*6e30*/  LOP3.LUT R132, R145, 0x2, RZ, 0xfc, !PT ;  /* 0x0000000291847812 */ /* 0x000fe200078efcff */
[----:B------:R-:W-:Y:S01]  /*6e40*/  VIADD R149, R147, UR5 ;  /* 0x0000000593957c36 */ /* 0x000fe20008000000 */
[----:B------:R-:W-:-:S02]  /*6e50*/  LOP3.LUT R144, R145, 0x4, RZ, 0xfc, !PT ;  /* 0x0000000491907812 */ /* 0x000fc400078efcff */
[----:B------:R-:W-:Y:S01]  /*6e60*/  ISETP.LT.AND P5, PT, R132, UR11, !P0 ;  /* 0x0000000b84007c0c */ /* 0x000fe2000c7a1270 */
[----:B------:R-:W-:Y:S01]  /*6e70*/  VIADD R151, R149, UR5 ;  /* 0x0000000595977c36 */ /* 0x000fe20008000000 */
[----:B------:R-:W-:Y:S01]  /*6e80*/  IADD3 R132, P6, PT, R133, R0, RZ ;  /* 0x0000000085847210 */ /* 0x000fe20007fde0ff */
[----:B------:R-:W3:Y:S02]  /*6e90*/  @!P3 SYNCS.CCTL.IV [UR16+0x4000] ;  /* 0x00400000ff00b9b1 */ /* 0x000ee40008000010 */
[----:B---3--:R-:W-:Y:S01]  /*6ea0*/  BAR.SYNC.DEFER_BLOCKING 0x0 ;  /* 0x0000000000007b1d */ /* 0x008fe20000010000 */
[----:B------:R-:W-:Y:S01]  /*6eb0*/  VIADD R155, R151, UR5 ;  /* 0x00000005979b7c36 */ /* 0x000fe20008000000 */
[----:B------:R-:W-:Y:S02]  /*6ec0*/  LEA.HI.X.SX32 R133, R133, R2, 0x1, P6 ;  /* 0x0000000285857211 */ /* 0x000fe400030f0eff */
[----:B------:R-:W-:Y:S01]  /*6ed0*/  IADD3 R136, P6, PT, R137, R0, RZ ;  /* 0x0000000089887210 */ /* 0x000fe20007fde0ff */
[----:B------:R-:W-:Y:S01]  /*6ee0*/  VIADD R157, R155, UR5 ;  /* 0x000000059b9d7c36 */ /* 0x000fe20008000000 */
[----:B------:R-:W-:Y:S01]  /*6ef0*/  LOP3.LUT R194, R145, 0x3, RZ, 0xfc, !PT ;  /* 0x0000000391c27812 */ /* 0x000fe200078efcff */
[----:B------:R-:W3:Y:S02]  /*6f00*/  LDTM.x128 R4, tmem[UR12] ;  /* 0x0000000c000479ee */ /* 0x000ee400083c0000 */
[----:B------:R-:W-:Y:S01]  /*6f10*/  VIADD R159, R157, UR5 ;  /* 0x000000059d9f7c36 */ /* 0x000fe20008000000 */
[----:B------:R-:W-:-:S02]  /*6f20*/  LEA.HI.X.SX32 R137, R137, R2, 0x1, P6 ;  /* 0x0000000289897211 */ /* 0x000fc400030f0eff */
[-C--:B------:R-:W-:Y:S01]  /*6f30*/  IADD3 R140, P6, PT, R149, R0.reuse, RZ ;  /* 0x00000000958c7210 */ /* 0x080fe20007fde0ff */
[----:B------:R-:W4:Y:S01]  /*6f40*/  @!P3 SYNCS.CCTL.IV [UR16+0x4008] ;  /* 0x00400800ff00b9b1 */ /* 0x000f220008000010 */
[----:B------:R-:W-:Y:S01]  /*6f50*/  IADD3 R142, P3, PT, R141, R0, RZ ;  /* 0x000000008d8e7210 */ /* 0x000fe20007f7e0ff */
[----:B------:R-:W-:-:S03]  /*6f60*/  NOP ;  /* 0x0000000000007918 */ /* 0x000fc60000000000 */
[----:B------:R-:W-:Y:S02]  /*6f70*/  LEA.HI.X.SX32 R143, R141, R2, 0x1, P3 ;  /* 0x000000028d8f7211 */ /* 0x000fe400018f0eff */
[----:B------:R-:W-:Y:S02]  /*6f80*/  IADD3 R152, P3, PT, R151, R0, RZ ;  /* 0x0000000097987210 */ /* 0x000fe40007f7e0ff */
[----:B---3--:R-:W-:Y:S02]  /*6f90*/  F2FP.SATFINITE.E5M2.F32.PACK_AB_MERGE_C R197, R5, R4, RZ ;  /* 0x0000000405c5723e */ /* 0x008fe400048060ff */
[----:B------:R-:W-:Y:S02]  /*6fa0*/  IADD3 R4, P4, PT, R3, R0, RZ ;  /* 0x0000000003047210 */ /* 0x000fe40007f9e0ff */
[-C--:B------:R-:W-:Y:S02]  /*6fb0*/  LEA.HI.X.SX32 R141, R149, R2.reuse, 0x1, P6 ;  /* 0x00000002958d7211 */ /* 0x080fe400030f0eff */
[----:B------:R-:W-:Y:S01]  /*6fc0*/  LEA.HI.X.SX32 R5, R3, R2, 0x1, P4 ;  /* 0x0000000203057211 */ /* 0x000fe200020f0eff */
[----:B------:R-:W-:Y:S01]  /*6fd0*/  VIADD R3, R159, UR5 ;  /* 0x000000059f037c36 */ /* 0x000fe20008000000 */
[----:B------:R-:W-:-:S02]  /*6fe0*/  IADD3 R134, P4, PT, R135, R0, RZ ;  /* 0x0000000087867210 */ /* 0x000fc40007f9e0ff */
[-C--:B------:R-:W-:Y:S01]  /*6ff0*/  LEA.HI.X.SX32 R153, R151, R2.reuse, 0x1, P3 ;  /* 0x0000000297997211 */ /* 0x080fe200018f0eff */
[----:B------:R-:W-:Y:S01]  /*7000*/  VIADD R161, R3, UR5 ;  /* 0x0000000503a17c36 */ /* 0x000fe20008000000 */
[----:B------:R-:W-:Y:S02]  /*7010*/  LEA.HI.X.SX32 R135, R135, R2, 0x1, P4 ;  /* 0x0000000287877211 */ /* 0x000fe400020f0eff */
[-C--:B------:R-:W-:Y:S01]  /*7020*/  IADD3 R138, P4, PT, R139, R0.reuse, RZ ;  /* 0x000000008b8a7210 */ /* 0x080fe20007f9e0ff */
[----:B------:R-:W-:Y:S01]  /*7030*/  VIADD R163, R161, UR5 ;  /* 0x00000005a1a37c36 */ /* 0x000fe20008000000 */
[----:B------:R-:W-:Y:S02]  /*7040*/  IADD3 R148, P6, PT, R157, R0, RZ ;  /* 0x000000009d947210 */ /* 0x000fe40007fde0ff */
        /* <DEDUP_REMOVED lines=21> */
[----:B------:R-:W-:Y:S01]  /*71a0*/  IADD3 R162, P4, PT, R165, R0, RZ ;  /* 0x00000000a5a27210 */ /* 0x000fe20007f9e0ff */
[----:B------:R-:W-:Y:S01]  /*71b0*/  VIADD R181, R177, UR5 ;  /* 0x00000005b1b57c36 */ /* 0x000fe20008000000 */
[----:B------:R-:W-:Y:S02]  /*71c0*/  LEA.HI.X.SX32 R155, R161, R2, 0x1, P6 ;  /* 0x00000002a19b7211 */ /* 0x000fe400030f0eff */
[----:B------:R-:W-:Y:S01]  /*71d0*/  IADD3 R160, P6, PT, R169, R0, RZ ;  /* 0x00000000a9a07210 */ /* 0x000fe20007fde0ff */
[----:B------:R-:W-:Y:S01]  /*71e0*/  VIADD R183, R181, UR5 ;  /* 0x00000005b5b77c36 */ /* 0x000fe20008000000 */
[-C--:B------:R-:W-:Y:S02]  /*71f0*/  LEA.HI.X.SX32 R171, R171, R2.reuse, 0x1, P3 ;  /* 0x00000002abab7211 */ /* 0x080fe400018f0eff */
[----:B------:R-:W-:Y:S01]  /*7200*/  LEA.HI.X.SX32 R163, R165, R2, 0x1, P4 ;  /* 0x00000002a5a37211 */ /* 0x000fe200020f0eff */
[----:B------:R-:W-:Y:S01]  /*7210*/  VIADD R185, R183, UR5 ;  /* 0x00000005b7b97c36 */ /* 0x000fe20008000000 */
[----:B------:R-:W-:-:S02]  /*7220*/  IADD3 R178, P3, PT, R3, R0, RZ ;  /* 0x0000000003b27210 */ /* 0x000fc40007f7e0ff */
[----:B------:R-:W-:Y:S01]  /*7230*/  IADD3 R168, P4, PT, R173, R0, RZ ;  /* 0x00000000ada87210 */ /* 0x000fe20007f9e0ff */
[----:B------:R-:W-:Y:S01]  /*7240*/  VIADD R187, R185, UR5 ;  /* 0x00000005b9bb7c36 */ /* 0x000fe20008000000 */
[----:B------:R-:W-:Y:S02]  /*7250*/  LEA.HI.X.SX32 R161, R169, R2, 0x1, P6 ;  /* 0x00000002a9a17211 */ /* 0x000fe400030f0eff */
[----:B------:R-:W-:Y:S02]  /*7260*/  IADD3 R164, P6, PT, R175, R0, RZ ;  /* 0x00000000afa47210 */ /* 0x000fe40007fde0ff */
[-C--:B------:R-:W-:Y:S01]  /*7270*/  LEA.HI.X.SX32 R179, R3, R2.reuse, 0x1, P3 ;  /* 0x0000000203b37211 */ /* 0x080fe200018f0eff */
[----:B------:R-:W-:Y:S01]  /*7280*/  VIADD R3, R187, UR5 ;  /* 0x00000005bb037c36 */ /* 0x000fe20008000000 */
[----:B------:R-:W-:Y:S02]  /*7290*/  LEA.HI.X.SX32 R169, R173, R2, 0x1, P4 ;  /* 0x00000002ada97211 */ /* 0x000fe400020f0eff */
[----:B------:R-:W-:Y:S01]  /*72a0*/  IADD3 R174, P4, PT, R177, R0, RZ ;  /* 0x00000000b1ae7210 */ /* 0x000fe20007f9e0ff */
[----:B------:R-:W-:Y:S01]  /*72b0*/  VIADD R189, R3, UR5 ;  /* 0x0000000503bd7c36 */ /* 0x000fe20008000000 */
[----:B------:R-:W-:-:S02]  /*72c0*/  LEA.HI.X.SX32 R165, R175, R2, 0x1, P6 ;  /* 0x00000002afa57211 */ /* 0x000fc400030f0eff */
[----:B------:R-:W-:Y:S01]  /*72d0*/  IADD3 R172, P6, PT, R181, R0, RZ ;  /* 0x00000000b5ac7210 */ /* 0x000fe20007fde0ff */
[----:B------:R-:W-:Y:S01]  /*72e0*/  VIADD R191, R189, UR5 ;  /* 0x00000005bdbf7c36 */ /* 0x000fe20008000000 */
[----:B------:R-:W-:Y:S02]  /*72f0*/  LEA.HI.X.SX32 R175, R177, R2, 0x1, P4 ;  /* 0x00000002b1af7211 */ /* 0x000fe400020f0eff */
[----:B------:R-:W-:Y:S01]  /*7300*/  IADD3 R180, P4, PT, R185, R0, RZ ;  /* 0x00000000b9b47210 */ /* 0x000fe20007f9e0ff */
[----:B------:R-:W-:Y:S01]  /*7310*/  VIADD R195, R191, UR5 ;  /* 0x00000005bfc37c36 */ /* 0x000fe20008000000 */
[----:B------:R-:W-:Y:S02]  /*7320*/  LEA.HI.X.SX32 R173, R181, R2, 0x1, P6 ;  /* 0x00000002b5ad7211 */ /* 0x000fe400030f0eff */
[-C--:B------:R-:W-:Y:S02]  /*7330*/  IADD3 R182, P3, PT, R183, R0.reuse, RZ ;  /* 0x00000000b7b67210 */ /* 0x080fe40007f7e0ff */
[----:B------:R-:W-:-:S02]  /*7340*/  IADD3 R176, P6, PT, R187, R0, RZ ;  /* 0x00000000bbb07210 */ /* 0x000fc40007fde0ff */
[-C--:B------:R-:W-:Y:S02]  /*7350*/  LEA.HI.X.SX32 R181, R185, R2.reuse, 0x1, P4 ;  /* 0x00000002b9b57211 */ /* 0x080fe400020f0eff */
[----:B------:R-:W-:Y:S02]  /*7360*/  LEA.HI.X.SX32 R183, R183, R2, 0x1, P3 ;  /* 0x00000002b7b77211 */ /* 0x000fe400018f0eff */
[----:B------:R-:W-:Y:S02]  /*7370*/  IADD3 R184, P4, PT, R189, R0, RZ ;  /* 0x00000000bdb87210 */ /* 0x000fe40007f9e0ff */
[----:B------:R-:W-:Y:S02]  /*7380*/  LEA.HI.X.SX32 R177, R187, R2, 0x1, P6 ;  /* 0x00000002bbb17211 */ /* 0x000fe400030f0eff */
[----:B------:R-:W-:Y:S02]  /*7390*/  IADD3 R186, P3, PT, R3, R0, RZ ;  /* 0x0000000003ba7210 */ /* 0x000fe40007f7e0ff */
[----:B------:R-:W-:-:S02]  /*73a0*/  ISETP.LT.AND P6, PT, R145, UR11, !P0 ;  /* 0x0000000b91007c0c */ /* 0x000fc4000c7c1270 */
[-C--:B------:R-:W-:Y:S02]  /*73b0*/  LEA.HI.X.SX32 R185, R189, R2.reuse, 0x1, P4 ;  /* 0x00000002bdb97211 */ /* 0x080fe400020f0eff */
[----:B------:R-:W-:Y:S01]  /*73c0*/  LEA.HI.X.SX32 R187, R3, R2, 0x1, P3 ;  /* 0x0000000203bb7211 */ /* 0x000fe200018f0eff */
[----:B------:R-:W-:Y:S01]  /*73d0*/  VIADD R3, R195, UR5 ;  /* 0x00000005c3037c36 */ /* 0x000fe20008000000 */
[-C--:B------:R-:W-:Y:S02]  /*73e0*/  IADD3 R192, P4, PT, R191, R0.reuse, RZ ;  /* 0x00000000bfc07210 */ /* 0x080fe40007f9e0ff */
[----:B------:R-:W-:Y:S02]  /*73f0*/  IADD3 R190, P3, PT, R195, R0, RZ ;  /* 0x00000000c3be7210 */ /* 0x000fe40007f7e0ff */
[-C--:B------:R-:W-:Y:S02]  /*7400*/  LEA.HI.X.SX32 R193, R191, R2.reuse, 0x1, P4 ;  /* 0x00000002bfc17211 */ /* 0x080fe400020f0eff */
[----:B------:R-:W-:Y:S01]  /*7410*/  LEA.HI.X.SX32 R191, R195, R2, 0x1, P3 ;  /* 0x00000002c3bf7211 */ /* 0x000fe200018f0eff */
[----:B------:R3:W-:Y:S01]  /*7420*/  @P6 STG.E.U8 desc[UR18][R4.64], R197 ;  /* 0x000000c504006986 */ /* 0x0007e2000c101112 */
[----:B------:R-:W-:-:S02]  /*7430*/  IADD3 R188, P4, PT, R3, R0, RZ ;  /* 0x0000000003bc7210 */ /* 0x000fc40007f9e0ff */
[----:B------:R-:W-:Y:S02]  /*7440*/  PRMT R195, R197, 0x9910, RZ ;  /* 0x00009910c5c37816 */ /* 0x000fe400000000ff */
[----:B------:R-:W-:Y:S02]  /*7450*/  F2FP.SATFINITE.E5M2.F32.PACK_AB_MERGE_C R7, R7, R6, RZ ;  /* 0x000000060707723e */ /* 0x000fe400048060ff */
[----:B------:R-:W-:Y:S02]  /*7460*/  LOP3.LUT R6, R145, 0x5, RZ, 0xfc, !PT ;  /* 0x0000000591067812 */ /* 0x000fe400078efcff */
[C---:B------:R-:W-:Y:S01]  /*7470*/  LEA.HI.X.SX32 R189, R3.reuse, R2, 0x1, P4 ;  /* 0x0000000203bd7211 */ /* 0x040fe200020f0eff */
[----:B------:R-:W-:Y:S01]  /*7480*/  VIADD R3, R3, UR5 ;  /* 0x0000000503037c36 */ /* 0x000fe20008000000 */
[----:B------:R-:W-:Y:S02]  /*7490*/  SHF.R.S32.HI R195, RZ, 0x8, R195 ;  /* 0x00000008ffc37819 */ /* 0x000fe400000114c3 */
[----:B------:R-:W-:-:S02]  /*74a0*/  ISETP.LT.AND P4, PT, R144, UR11, !P0 ;  /* 0x0000000b90007c0c */ /* 0x000fc4000c781270 */
[----:B------:R-:W-:Y:S01]  /*74b0*/  ISETP.LT.AND P6, PT, R6, UR11, !P0 ;  /* 0x0000000b06007c0c */ /* 0x000fe2000c7c1270 */
[----:B------:R-:W-:Y:S01]  /*74c0*/  @P2 STG.E.U8 desc[UR18][R132.64], R195 ;  /* 0x000000c384002986 */ /* 0x000fe2000c101112 */
[----:B------:R-:W-:Y:S02]  /*74d0*/  LOP3.LUT R6, R145, 0x6, RZ, 0xfc, !PT ;  /* 0x0000000691067812 */ /* 0x000fe400078efcff */
[----:B------:R-:W-:Y:S01]  /*74e0*/  PRMT R144, R7, 0x9910, RZ ;  /* 0x0000991007907816 */ /* 0x000fe200000000ff */
[----:B------:R5:W-:Y:S01]  /*74f0*/  @P5 STG.E.U8 desc[UR18][R134.64], R7 ;  /* 0x0000000786005986 */ /* 0x000be2000c101112 */
[----:B------:R-:W-:Y:S02]  /*7500*/  ISETP.LT.AND P3, PT, R194, UR11, !P0 ;  /* 0x0000000bc2007c0c */ /* 0x000fe4000c761270 */
[----:B------:R-:W-:Y:S01]  /*7510*/  ISETP.LT.AND P2, PT, R6, UR11, !P0 ;  /* 0x0000000b06007c0c */ /* 0x000fe2000c741270 */
[----:B------:R-:W-:Y:S01]  /*7520*/  IMAD.MOV.U32 R6, RZ, RZ, R144 ;  /* 0x000000ffff067224 */ /* 0x000fe200078e0090 */
[----:B------:R-:W-:-:S02]  /*7530*/  F2FP.SATFINITE.E5M2.F32.PACK_AB_MERGE_C R9, R9, R8, RZ ;  /* 0x000000080909723e */ /* 0x000fc400048060ff */
[----:B---3--:R-:W-:Y:S02]  /*7540*/  LOP3.LUT R4, R145, 0x8, RZ, 0xfc, !PT ;  /* 0x0000000891047812 */ /* 0x008fe400078efcff */
[----:B------:R-:W-:Y:S02]  /*7550*/  SHF.R.S32.HI R5, RZ, 0x8, R6 ;  /* 0x00000008ff057819 */ /* 0x000fe40000011406 */
[----:B------:R-:W-:Y:S02]  /*7560*/  PRMT R6, R9, 0x9910, RZ ;  /* 0x0000991009067816 */ /* 0x000fe400000000ff */
[----:B------:R-:W-:Y:S01]  /*7570*/  F2FP.SATFINITE.E5M2.F32.PACK_AB_MERGE_C R11, R11, R10, RZ ;  /* 0x0000000a0b0b723e */ /* 0x000fe200048060ff */
[----:B------:R3:W-:Y:S01]  /*7580*/  @P3 STG.E.U8 desc[UR18][R136.64], R5 ;  /* 0x0000000588003986 */ /* 0x0007e2000c101112 */
[----:B------:R-:W-:Y:S01]  /*7590*/  ISETP.LT.AND P3, PT, R4, UR11, !P0 ;  /* 0x0000000b04007c0c */ /* 0x000fe2000c761270 */
[----:B------:R-:W-:Y:S01]  /*75a0*/  IMAD.MOV.U32 R4, RZ, RZ, R6 ;  /* 0x000000ffff047224 */ /* 0x000fe200078e0006 */
[C---:B------:R-:W-:Y:S01]  /*75b0*/  LOP3.LUT R6, R145.reuse, 0x9, RZ, 0xfc, !PT ;  /* 0x0000000991067812 */ /* 0x040fe200078efcff */
[----:B------:R-:W-:Y:S01]  /*75c0*/  @P4 STG.E.U8 desc[UR18][R138.64], R9 ;  /* 0x000000098a004986 */ /* 0x000fe2000c101112 */
[----:B------:R-:W-:-:S02]  /*75d0*/  LOP3.LUT R8, R145, 0x7, RZ, 0xfc, !PT ;  /* 0x0000000791087812 */ /* 0x000fc400078efcff */
[----:B------:R-:W-:Y:S02]  /*75e0*/  ISETP.LT.AND P4, PT, R6, UR11, !P0 ;  /* 0x0000000b06007c0c */ /* 0x000fe4000c781270 */
[----:B-----5:R-:W-:Y:S02]  /*75f0*/  SHF.R.S32.HI R7, RZ, 0x8, R4 ;  /* 0x00000008ff077819 */ /* 0x020fe40000011404 */
[----:B------:R-:W-:Y:S02]  /*7600*/  PRMT R6, R11, 0x9910, RZ ;  /* 0x000099100b067816 */ /* 0x000fe400000000ff */
[----:B------:R-:W-:Y:S01]  /*7610*/  ISETP.LT.AND P5, PT, R8, UR11, !P0 ;  /* 0x0000000b08007c0c */ /* 0x000fe2000c7a1270 */
[----:B------:R5:W-:Y:S01]  /*7620*/  @P6 STG.E.U8 desc[UR18][R142.64], R7 ;  /* 0x000000078e006986 */ /* 0x000be2000c101112 */
[----:B------:R-:W-:Y:S01]  /*7630*/  LOP3.LUT R4, R145, 0xa, RZ, 0xfc, !PT ;  /* 0x0000000a91047812 */ /* 0x000fe200078efcff */
[----:B---3--:R-:W-:Y:S01]  /*7640*/  IMAD.MOV.U32 R5, RZ, RZ, R6 ;  /* 0x000000ffff057224 */ /* 0x008fe200078e0006 */
[----:B------:R-:W-:Y:S01]  /*7650*/  F2FP.SATFINITE.E5M2.F32.PACK_AB_MERGE_C R13, R13, R12, RZ ;  /* 0x0000000c0d0d723e */ /* 0x000fe200048060ff */
[----:B------:R-:W-:Y:S01]  /*7660*/  @P2 STG.E.U8 desc[UR18][R146.64], R11 ;  /* 0x0000000b92002986 */ /* 0x000fe2000c101112 */
[----:B------:R-:W-:-:S02]  /*7670*/  ISETP.LT.AND P6, PT, R4, UR11, !P0 ;  /* 0x0000000b04007c0c */ /* 0x000fc4000c7c1270 */
[----:B------:R-:W-:Y:S02]  /*7680*/  LOP3.LUT R4, R145, 0xb, RZ, 0xfc, !PT ;  /* 0x0000000b91047812 */ /* 0x000fe400078efcff */
[----:B------:R-:W-:Y:S02]  /*7690*/  SHF.R.S32.HI R5, RZ, 0x8, R5 ;  /* 0x00000008ff057819 */ /* 0x000fe40000011405 */
[----:B------:R-:W-:Y:S02]  /*76a0*/  PRMT R6, R13, 0x9910, RZ ;  /* 0x000099100d067816 */ /* 0x000fe400000000ff */
[----:B------:R-:W-:Y:S01]  /*76b0*/  ISETP.LT.AND P2, PT, R4, UR11, !P0 ;  /* 0x0000000b04007c0c */ /* 0x000fe2000c741270 */
[----:B------:R3:W-:Y:S01]  /*76c0*/  @P5 STG.E.U8 desc[UR18][R140.64], R5 ;  /* 0x000000058c005986 */ /* 0x0007e2000c101112 */
[----:B------:R-:W-:Y:S01]  /*76d0*/  LOP3.LUT R4, R145, 0xc, RZ, 0xfc, !PT ;  /* 0x0000000c91047812 */ /* 0x000fe200078efcff */
[----:B-----5:R-:W-:Y:S01]  /*76e0*/  IMAD.MOV.U32 R7, RZ, RZ, R6 ;  /* 0x000000ffff077224 */ /* 0x020fe200078e0006 */
        /* <DEDUP_REMOVED lines=13> */
[C---:B------:R-:W-:Y:S02]  /*77c0*/  LOP3.LUT R4, R145.reuse, 0xf, RZ, 0xfc, !PT ;  /* 0x0000000f91047812 */ /* 0x040fe400078efcff */
[----:B------:R-:W-:Y:S02]  /*77d0*/  SHF.R.S32.HI R5, RZ, 0x8, R5 ;  /* 0x00000008ff057819 */ /* 0x000fe40000011405 */
[----:B------:R-:W-:Y:S02]  /*77e0*/  ISETP.LT.AND P6, PT, R4, UR11, !P0 ;  /* 0x0000000b04007c0c */ /* 0x000fe4000c7c1270 */
[----:B------:R-:W-:Y:S01]  /*77f0*/  LOP3.LUT R4, R145, 0x10, RZ, 0xfc, !PT ;  /* 0x0000001091047812 */ /* 0x000fe200078efcff */
[----:B------:R3:W-:Y:S01]  /*7800*/  @P2 STG.E.U8 desc[UR18][R158.64], R5 ;  /* 0x000000059e002986 */ /* 0x0007e2000c101112 */
[----:B-----5:R-:W-:Y:S02]  /*7810*/  PRMT R7, R17, 0x9910, RZ ;  /* 0x0000991011077816 */ /* 0x020fe400000000ff */
[----:B------:R-:W-:Y:S01]  /*7820*/  ISETP.LT.AND P2, PT, R4, UR11, !P0 ;  /* 0x0000000b04007c0c */ /* 0x000fe2000c741270 */
[----:B------:R-:W-:Y:S01]  /*7830*/  @P5 STG.E.U8 desc[UR18][R156.64], R17 ;  /* 0x000000119c005986 */ /* 0x000fe2000c101112 */
[----:B------:R-:W-:-:S02]  /*7840*/  LOP3.LUT R4, R145, 0x11, RZ, 0xfc, !PT ;  /* 0x0000001191047812 */ /* 0x000fc400078efcff */
[----:B------:R-:W-:Y:S02]  /*7850*/  SHF.R.S32.HI R7, RZ, 0x8, R7 ;  /* 0x00000008ff077819 */ /* 0x000fe40000011407 */
[----:B------:R-:W-:Y:S02]  /*7860*/  ISETP.LT.AND P5, PT, R4, UR11, !P0 ;  /* 0x0000000b04007c0c */ /* 0x000fe4000c7a1270 */
[----:B------:R-:W-:Y:S01]  /*7870*/  LOP3.LUT R4, R145, 0x12, RZ, 0xfc, !PT ;  /* 0x0000001291047812 */ /* 0x000fe200078efcff */
[----:B------:R5:W-:Y:S01]  /*7880*/  @P3 STG.E.U8 desc[UR18][R154.64], R7 ;  /* 0x000000079a003986 */ /* 0x000be2000c101112 */
[----:B------:R-:W-:Y:S02]  /*7890*/  F2FP.SATFINITE.E5M2.F32.PACK_AB_MERGE_C R19, R19, R18, RZ ;  /* 0x000000121313723e */ /* 0x000fe400048060ff */
[----:B0-----:R-:W-:Y:S01]  /*78a0*/  ISETP.LT.AND P3, PT, R4, UR4, !P0 ;  /* 0x0000000404007c0c */ /* 0x001fe2000c761270 */
[----:B------:R-:W0:Y:S01]  /*78b0*/  LDCU UR4, c[0x0][0x39c] ;  /* 0x00007380ff0477ac */ /* 0x000e220008000800 */
[----:B---3--:R-:W-:Y:S01]  /*78c0*/  PRMT R5, R19, 0x9910, RZ ;  /* 0x0000991013057816 */ /* 0x008fe200000000ff */
[----:B------:R-:W-:Y:S01]  /*78d0*/  @P4 STG.E.U8 desc[UR18][R166.64], R19 ;  /* 0x00000013a6004986 */ /* 0x000fe2000c101112 */
[----:B------:R-:W-:-:S02]  /*78e0*/  LOP3.LUT R4, R145, 0x13, RZ, 0xfc, !PT ;  /* 0x0000001391047812 */ /* 0x000fc400078efcff */
[----:B------:R-:W-:Y:S02]  /*78f0*/  SHF.R.S32.HI R5, RZ, 0x8, R5 ;  /* 0x00000008ff057819 */ /* 0x000fe40000011405 */
[----:B-1----:R-:W-:Y:S01]  /*7900*/  ISETP.LT.AND P4, PT, R4, UR6, !P0 ;  /* 0x0000000604007c0c */ /* 0x002fe2000c781270 */
[----:B------:R-:W1:Y:S01]  /*7910*/  LDCU UR6, c[0x0][0x39c] ;  /* 0x00007380ff0677ac */ /* 0x000e620008000800 */
[----:B------:R-:W-:Y:S01]  /*7920*/  LOP3.LUT R4, R145, 0x14, RZ, 0xfc, !PT ;  /* 0x0000001491047812 */ /* 0x000fe200078efcff */
[----:B------:R3:W-:Y:S01]  /*7930*/  @P6 STG.E.U8 desc[UR18][R162.64], R5 ;  /* 0x00000005a2006986 */ /* 0x0007e2000c101112 */
[----:B------:R-:W-:Y:S02]  /*7940*/  F2FP.SATFINITE.E5M2.F32.PACK_AB_MERGE_C R21, R21, R20, RZ ;  /* 0x000000141515723e */ /* 0x000fe400048060ff */
[----:B--2---:R-:W-:Y:S01]  /*7950*/  ISETP.LT.AND P6, PT, R4, UR7, !P0 ;  /* 0x0000000704007c0c */ /* 0x004fe2000c7c1270 */
[----:B------:R-:W2:Y:S01]  /*7960*/  LDCU UR7, c[0x0][0x39c] ;  /* 0x00007380ff0777ac */ /* 0x000ea20008000800 */
[----:B-----5:R-:W-:Y:S01]  /*7970*/  PRMT R7, R21, 0x9910, RZ ;  /* 0x0000991015077816 */ /* 0x020fe200000000ff */
[----:B------:R-:W-:Y:S01]  /*7980*/  @P2 STG.E.U8 desc[UR18][R160.64], R21 ;  /* 0x00000015a0002986 */ /* 0x000fe2000c101112 */
[----:B------:R-:W-:-:S02]  /*7990*/  LOP3.LUT R4, R145, 0x15, RZ, 0xfc, !PT ;  /* 0x0000001591047812 */ /* 0x000fc400078efcff */
[----:B------:R-:W-:Y:S02]  /*79a0*/  SHF.R.S32.HI R7, RZ, 0x8, R7 ;  /* 0x00000008ff077819 */ /* 0x000fe40000011407 */
[----:B0-----:R-:W-:Y:S01]  /*79b0*/  ISETP.LT.AND P2, PT, R4, UR4, !P0 ;  /* 0x0000000404007c0c */ /* 0x001fe2000c741270 */
[----:B------:R-:W0:Y:S01]  /*79c0*/  LDCU UR4, c[0x0][0x39c] ;  /* 0x00007380ff0477ac */ /* 0x000e220008000800 */
[----:B------:R-:W-:Y:S01]  /*79d0*/  LOP3.LUT R4, R145, 0x16, RZ, 0xfc, !PT ;  /* 0x0000001691047812 */ /* 0x000fe200078efcff */
[----:B------:R5:W-:Y:S01]  /*79e0*/  @P5 STG.E.U8 desc[UR18][R170.64], R7 ;  /* 0x00000007aa005986 */ /* 0x000be2000c101112 */
[----:B------:R-:W-:Y:S02]  /*79f0*/  F2FP.SATFINITE.E5M2.F32.PACK_AB_MERGE_C R23, R23, R22, RZ ;  /* 0x000000161717723e */ /* 0x000fe400048060ff */
[----:B-1----:R-:W-:Y:S01]  /*7a00*/  ISETP.LT.AND P5, PT, R4, UR6, !P0 ;  /* 0x0000000604007c0c */ /* 0x002fe2000c7a1270 */
[----:B------:R-:W1:Y:S01]  /*7a10*/  LDCU UR6, c[0x0][0x39c] ;  /* 0x00007380ff0677ac */ /* 0x000e620008000800 */
[----:B------:R-:W-:Y:S01]  /*7a20*/  LOP3.LUT R4, R145, 0x17, RZ, 0xfc, !PT ;  /* 0x0000001791047812 */ /* 0x000fe200078efcff */
[----:B------:R-:W-:Y:S01]  /*7a30*/  @P3 STG.E.U8 desc[UR18][R168.64], R23 ;  /* 0x00000017a8003986 */ /* 0x000fe2000c101112 */
[----:B---3--:R-:W-:-:S02]  /*7a40*/  PRMT R5, R23, 0x9910, RZ ;  /* 0x0000991017057816 */ /* 0x008fc400000000ff */
[----:B--2---:R-:W-:Y:S01]  /*7a50*/  ISETP.LT.AND P3, PT, R4, UR7, !P0 ;  /* 0x0000000704007c0c */ /* 0x004fe2000c761270 */
[----:B------:R-:W2:Y:S01]  /*7a60*/  LDCU UR7, c[0x0][0x39c] ;  /* 0x00007380ff0777ac */ /* 0x000ea20008000800 */
[----:B------:R-:W-:Y:S02]  /*7a70*/  SHF.R.S32.HI R5, RZ, 0x8, R5 ;  /* 0x00000008ff057819 */ /* 0x000fe40000011405 */
[----:B------:R-:W-:Y:S02]  /*7a80*/  LOP3.LUT R4, R145, 0x18, RZ, 0xfc, !PT ;  /* 0x0000001891047812 */ /* 0x000fe400078efcff */
[----:B------:R-:W-:Y:S01]  /*7a90*/  F2FP.SATFINITE.E5M2.F32.PACK_AB_MERGE_C R25, R25, R24, RZ ;  /* 0x000000181919723e */ /* 0x000fe200048060ff */
[----:B------:R3:W-:Y:S01]  /*7aa0*/  @P4 STG.E.U8 desc[UR18][R164.64], R5 ;  /* 0x00000005a4004986 */ /* 0x0007e2000c101112 */
[----:B0-----:R-:W-:Y:S01]  /*7ab0*/  ISETP.LT.AND P4, PT, R4, UR4, !P0 ;  /* 0x0000000404007c0c */ /* 0x001fe2000c781270 */
[----:B------:R-:W0:Y:S01]  /*7ac0*/  LDCU UR4, c[0x0][0x39c] ;  /* 0x00007380ff0477ac */ /* 0x000e220008000800 */
[----:B-----5:R-:W-:Y:S01]  /*7ad0*/  PRMT R7, R25, 0x9910, RZ ;  /* 0x0000991019077816 */ /* 0x020fe200000000ff */
        /* <DEDUP_REMOVED lines=10> */
[----:B---3--:R-:W-:Y:S01]  /*7b80*/  PRMT R5, R27, 0x9910, RZ ;  /* 0x000099101b057816 */ /* 0x008fe200000000ff */
        /* <DEDUP_REMOVED lines=12> */
[----:B-----5:R-:W-:-:S02]  /*7c50*/  PRMT R7, R29, 0x9910, RZ ;  /* 0x000099101d077816 */ /* 0x020fc400000000ff */
        /* <DEDUP_REMOVED lines=14> */
[----:B------:R-:W-:Y:S01]  /*7d40*/  F2FP.SATFINITE.E5M2.F32.PACK_AB_MERGE_C R33, R33, R32, RZ ;  /* 0x000000202121723e */ /* 0x000fe200048060ff */
[----:B------:R3:W-:Y:S01]  /*7d50*/  @P5 STG.E.U8 desc[UR18][R184.64], R5 ;  /* 0x00000005b8005986 */ /* 0x0007e2000c101112 */
[----:B------:R-:W-:Y:S02]  /*7d60*/  LOP3.LUT R4, R145, 0x20, RZ, 0xfc, !PT ;  /* 0x0000002091047812 */ /* 0x000fe400078efcff */
[----:B-----5:R-:W-:Y:S01]  /*7d70*/  PRMT R7, R33, 0x9910, RZ ;  /* 0x0000991021077816 */ /* 0x020fe200000000ff */
[----:B------:R-:W-:Y:S01]  /*7d80*/  @P3 STG.E.U8 desc[UR18][R192.64], R33 ;  /* 0x00000021c0003986 */ /* 0x000fe2000c101112 */
[----:B--2---:R-:W-:Y:S01]  /*7d90*/  ISETP.LT.AND P5, PT, R4, UR7, !P0 ;  /* 0x0000000704007c0c */ /* 0x004fe2000c7a1270 */
[----:B------:R-:W2:Y:S01]  /*7da0*/  LDCU UR7, c[0x0][0x39c] ;  /* 0x00007380ff0777ac */ /* 0x000ea20008000800 */
[----:B------:R-:W-:-:S02]  /*7db0*/  SHF.R.S32.HI R7, RZ, 0x8, R7 ;  /* 0x00000008ff077819 */ /* 0x000fc40000011407 */
[----:B------:R-:W-:Y:S02]  /*7dc0*/  F2FP.SATFINITE.E5M2.F32.PACK_AB_MERGE_C R35, R35, R34, RZ ;  /* 0x000000222323723e */ /* 0x000fe400048060ff */
[C---:B------:R-:W-:Y:S01]  /*7dd0*/  LOP3.LUT R4, R145.reuse, 0x21, RZ, 0xfc, !PT ;  /* 0x0000002191047812 */ /* 0x040fe200078efcff */
[----:B------:R5:W-:Y:S01]  /*7de0*/  @P4 STG.E.U8 desc[UR18][R190.64], R7 ;  /* 0x00000007be004986 */ /* 0x000be2000c101112 */
[----:B---3--:R-:W-:Y:S02]  /*7df0*/  LOP3.LUT R5, R145, 0x22, RZ, 0xfc, !PT ;  /* 0x0000002291057812 */ /* 0x008fe400078efcff */
[----:B0-----:R-:W-:Y:S01]  /*7e00*/  ISETP.LT.AND P3, PT, R4, UR4, !P0 ;  /* 0x0000000404007c0c */ /* 0x001fe2000c761270 */
[----:B------:R-:W-:Y:S01]  /*7e10*/  @P6 STG.E.U8 desc[UR18][R188.64], R35 ;  /* 0x00000023bc006986 */ /* 0x000fe2000c101112 */
[----:B------:R-:W-:Y:S01]  /*7e20*/  PRMT R13, R35, 0x9910, RZ ;  /* 0x00009910230d7816 */ /* 0x000fe200000000ff */
[----:B------:R-:W0:Y:S01]  /*7e30*/  LDCU UR4, c[0x0][0x39c] ;  /* 0x00007380ff0477ac */ /* 0x000e220008000800 */
[----:B------:R-:W-:-:S02]  /*7e40*/  IADD3 R4, P6, PT, R3, R0, RZ ;  /* 0x0000000003047210 */ /* 0x000fc40007fde0ff */
[----:B-1----:R-:W-:Y:S01]  /*7e50*/  ISETP.LT.AND P4, PT, R5, UR6, !P0 ;  /* 0x0000000605007c0c */ /* 0x002fe2000c781270 */
[----:B------:R-:W1:Y:S01]  /*7e60*/  LDCU UR6, c[0x0][0x39c] ;  /* 0x00007380ff0677ac */ /* 0x000e620008000800 */
[C---:B------:R-:W-:Y:S01]  /*7e70*/  LEA.HI.X.SX32 R5, R3.reuse, R2, 0x1, P6 ;  /* 0x0000000203057211 */ /* 0x040fe200030f0eff */
[----:B------:R-:W-:Y:S01]  /*7e80*/  VIADD R3, R3, UR5 ;  /* 0x0000000503037c36 */ /* 0x000fe20008000000 */
[----:B------:R-:W-:Y:S02]  /*7e90*/  SHF.R.S32.HI R13, RZ, 0x8, R13 ;  /* 0x00000008ff0d7819 */ /* 0x000fe4000001140d */
[----:B------:R-:W-:Y:S01]  /*7ea0*/  LOP3.LUT R6, R145, 0x23, RZ, 0xfc, !PT ;  /* 0x0000002391067812 */ /* 0x000fe200078efcff */
[----:B------:R-:W-:Y:S01]  /*7eb0*/  VIADD R11, R3, UR5 ;  /* 0x00000005030b7c36 */ /* 0x000fe20008000000 */
[----:B------:R-:W-:Y:S01]  /*7ec0*/  F2FP.SATFINITE.E5M2.F32.PACK_AB_MERGE_C R37, R37, R36, RZ ;  /* 0x000000242525723e */ /* 0x000fe200048060ff */
[----:B------:R3:W-:Y:S01]  /*7ed0*/  @P2 STG.E.U8 desc[UR18][R4.64], R13 ;  /* 0x0000000d04002986 */ /* 0x0007e2000c101112 */
[----:B--2---:R-:W-:Y:S01]  /*7ee0*/  ISETP.LT.AND P6, PT, R6, UR7, !P0 ;  /* 0x0000000706007c0c */ /* 0x004fe2000c7c1270 */
[----:B------:R-:W2:Y:S01]  /*7ef0*/  LDCU UR7, c[0x0][0x39c] ;  /* 0x00007380ff0777ac */ /* 0x000ea20008000800 */
[----:B------:R-:W-:-:S02]  /*7f00*/  IADD3 R6, P2, PT, R3, R0, RZ ;  /* 0x0000000003067210 */ /* 0x000fc40007f5e0ff */
[----:B------:R-:W-:Y:S02]  /*7f10*/  PRMT R9, R37, 0x9910, RZ ;  /* 0x0000991025097816 */ /* 0x000fe400000000ff */
[----:B-----5:R-:W-:Y:S02]  /*7f20*/  LEA.HI.X.SX32 R7, R3, R2, 0x1, P2 ;  /* 0x0000000203077211 */ /* 0x020fe400010f0eff */
[----:B------:R-:W-:Y:S01]  /*7f30*/  IADD3 R8, P2, PT, R11, R0, RZ ;  /* 0x000000000b087210 */ /* 0x000fe20007f5e0ff */
[----:B------:R-:W-:Y:S01]  /*7f40*/  IMAD.MOV.U32 R3, RZ, RZ, R9 ;  /* 0x000000ffff037224 */ /* 0x000fe200078e0009 */
[----:B------:R-:W-:Y:S01]  /*7f50*/  LOP3.LUT R10, R145, 0x24, RZ, 0xfc, !PT ;  /* 0x00000024910a7812 */ /* 0x000fe200078efcff */
[----:B------:R5:W-:Y:S01]  /*7f60*/  @P5 STG.E.U8 desc[UR18][R6.64], R37 ;  /* 0x0000002506005986 */ /* 0x000be2000c101112 */
[C---:B------:R-:W-:Y:S01]  /*7f70*/  LEA.HI.X.SX32 R9, R11.reuse, R2, 0x1, P2 ;  /* 0x000000020b097211 */ /* 0x040fe200010f0eff */
[----:B------:R-:W-:Y:S01]  /*7f80*/  VIADD R11, R11, UR5 ;  /* 0x000000050b0b7c36 */ /* 0x000fe20008000000 */
[----:B------:R-:W-:-:S02]  /*7f90*/  SHF.R.S32.HI R3, RZ, 0x8, R3 ;  /* 0x00000008ff037819 */ /* 0x000fc40000011403 */
[----:B---3--:R-:W-:Y:S02]  /*7fa0*/  LOP3.LUT R5, R145, 0x25, RZ, 0xfc, !PT ;  /* 0x0000002591057812 */ /* 0x008fe400078efcff */
[----:B------:R-:W-:Y:S01]  /*7fb0*/  IADD3 R4, P5, PT, R11, R0, RZ ;  /* 0x000000000b047210 */ /* 0x000fe20007fbe0ff */
[----:B------:R3:W-:Y:S01]  /*7fc0*/  @P3 STG.E.U8 desc[UR18][R8.64], R3 ;  /* 0x0000000308003986 */ /* 0x0007e2000c101112 */
[----:B------:R-:W-:Y:S02]  /*7fd0*/  F2FP.SATFINITE.E5M2.F32.PACK_AB_MERGE_C R39, R39, R38, RZ ;  /* 0x000000262727723e */ /* 0x000fe400048060ff */
[----:B-1----:R-:W-:Y:S01]  /*7fe0*/  ISETP.LT.AND P3, PT, R5, UR6, !P0 ;  /* 0x0000000605007c0c */ /* 0x002fe2000c761270 */
[----:B------:R-:W1:Y:S01]  /*7ff0*/  LDCU UR6, c[0x0][0x39c] ;  /* 0x00007380ff0677ac */ /* 0x000e620008000800 */
[----:B0-----:R-:W-:Y:S02]  /*8000*/  ISETP.LT.AND P2, PT, R10, UR4, !P0 ;  /* 0x000000040a007c0c */ /* 0x001fe4000c741270 */
[C---:B------:R-:W-:Y:S01]  /*8010*/  LEA.HI.X.SX32 R5, R11.reuse, R2, 0x1, P5 ;  /* 0x000000020b057211 */ /* 0x040fe200028f0eff */
[----:B------:R-:W0:Y:S01]  /*8020*/  LDCU UR4, c[0x0][0x39c] ;  /* 0x00007380ff0477ac */ /* 0x000e220008000800 */
[----:B------:R-:W-:Y:S01]  /*8030*/  VIADD R11, R11, UR5 ;  /* 0x000000050b0b7c36 */ /* 0x000fe20008000000 */
[----:B-----5:R-:W-:-:S02]  /*8040*/  PRMT R7, R39, 0x9910, RZ ;  /* 0x0000991027077816 */ /* 0x020fc400000000ff */
[----:B------:R5:W-:Y:S01]  /*8050*/  @P4 STG.E.U8 desc[UR18][R4.64], R39 ;  /* 0x0000002704004986 */ /* 0x000be2000c101112 */
[C---:B---3--:R-:W-:Y:S01]  /*8060*/  VIADD R3, R11.reuse, UR5 ;  /* 0x000000050b037c36 */ /* 0x048fe20008000000 */
[----:B------:R-:W-:Y:S01]  /*8070*/  IADD3 R6, P4, PT, R11, R0, RZ ;  /* 0x000000000b067210 */ /* 0x000fe20007f9e0ff */
[----:B------:R-:W-:Y:S01]  /*8080*/  IMAD.MOV.U32 R8, RZ, RZ, R7 ;  /* 0x000000ffff087224 */ /* 0x000fe200078e0007 */
[----:B------:R-:W-:Y:S02]  /*8090*/  LOP3.LUT R10, R145, 0x26, RZ, 0xfc, !PT ;  /* 0x00000026910a7812 */ /* 0x000fe400078efcff */
[----:B------:R-:W-:Y:S02]  /*80a0*/  LEA.HI.X.SX32 R7, R11, R2, 0x1, P4 ;  /* 0x000000020b077211 */ /* 0x000fe400020f0eff */
[----:B------:R-:W-:Y:S02]  /*80b0*/  SHF.R.S32.HI R11, RZ, 0x8, R8 ;  /* 0x00000008ff0b7819 */ /* 0x000fe40000011408 */
[----:B------:R-:W-:-:S02]  /*80c0*/  IADD3 R8, P4, PT, R3, R0, RZ ;  /* 0x0000000003087210 */ /* 0x000fc40007f9e0ff */
[----:B--2---:R-:W-:Y:S01]  /*80d0*/  ISETP.LT.AND P5, PT, R10, UR7, !P0 ;  /* 0x000000070a007c0c */ /* 0x004fe2000c7a1270 */
[----:B------:R2:W-:Y:S01]  /*80e0*/  @P6 STG.E.U8 desc[UR18][R6.64], R11 ;  /* 0x0000000b06006986 */ /* 0x0005e2000c101112 */
[----:B------:R-:W-:Y:S01]  /*80f0*/  LOP3.LUT R10, R145, 0x27, RZ, 0xfc, !PT ;  /* 0x00000027910a7812 */ /* 0x000fe200078efcff */
[----:B------:R-:W3:Y:S01]  /*8100*/  LDCU UR7, c[0x0][0x39c] ;  /* 0x00007380ff0777ac */ /* 0x000ee20008000800 */
[----:B------:R-:W-:Y:S02]  /*8110*/  F2FP.SATFINITE.E5M2.F32.PACK_AB_MERGE_C R41, R41, R40, RZ ;  /* 0x000000282929723e */ /* 0x000fe400048060ff */
[C---:B------:R-:W-:Y:S01]  /*8120*/  LEA.HI.X.SX32 R9, R3.reuse, R2, 0x1, P4 ;  /* 0x0000000203097211 */ /* 0x040fe200020f0eff */
[----:B------:R-:W-:Y:S01]  /*8130*/  VIADD R3, R3, UR5 ;  /* 0x0000000503037c36 */ /* 0x000fe20008000000 */
[----:B0-----:R-:W-:Y:S01]  /*8140*/  ISETP.LT.AND P4, PT, R10, UR4, !P0 ;  /* 0x000000040a007c0c */ /* 0x001fe2000c781270 */
[----:B------:R-:W0:Y:S01]  /*8150*/  LDCU UR4, c[0x0][0x39c] ;  /* 0x00007380ff0477ac */ /* 0x000e220008000800 */
[----:B------:R-:W-:Y:S01]  /*8160*/  PRMT R13, R41, 0x9910, RZ ;  /* 0x00009910290d7816 */ /* 0x000fe200000000ff */
[----:B------:R0:W-:Y:S01]  /*8170*/  @P2 STG.E.U8 desc[UR18][R8.64], R41 ;  /* 0x0000002908002986 */ /* 0x0001e2000c101112 */
[----:B-----5:R-:W-:-:S02]  /*8180*/  IADD3 R4, P2, PT, R3, R0, RZ ;  /* 0x0000000003047210 */ /* 0x020fc40007f5e0ff */
[----:B------:R-:W-:Y:S02]  /*8190*/  SHF.R.S32.HI R13, RZ, 0x8, R13 ;  /* 0x00000008ff0d7819 */ /* 0x000fe4000001140d */
[C---:B------:R-:W-:Y:S01]  /*81a0*/  LEA.HI.X.SX32 R5, R3.reuse, R2, 0x1, P2 ;  /* 0x0000000203057211 */ /* 0x040fe200010f0eff */
[----:B------:R-:W-:Y:S01]  /*81b0*/  VIADD R3, R3, UR5 ;  /* 0x0000000503037c36 */ /* 0x000fe20008000000 */
[----:B------:R-:W-:Y:S02]  /*81c0*/  LOP3.LUT R10, R145, 0x28, RZ, 0xfc, !PT ;  /* 0x00000028910a7812 */ /* 0x000fe400078efcff */
[----:B------:R-:W-:Y:S01]  /*81d0*/  F2FP.SATFINITE.E5M2.F32.PACK_AB_MERGE_C R43, R43, R42, RZ ;  /* 0x0000002a2b2b723e */ /* 0x000fe200048060ff */
[----:B------:R5:W-:Y:S01]  /*81e0*/  @P3 STG.E.U8 desc[UR18][R4.64], R13 ;  /* 0x0000000d04003986 */ /* 0x000be2000c101112 */
[----:B-1----:R-:W-:Y:S01]  /*81f0*/  ISETP.LT.AND P2, PT, R10, UR6, !P0 ;  /* 0x000000060a007c0c */ /* 0x002fe2000c741270 */
[----:B------:R-:W1:Y:S01]  /*8200*/  LDCU UR6, c[0x0][0x39c] ;  /* 0x00007380ff0677ac */ /* 0x000e620008000800 */
[C---:B--2---:R-:W-:Y:S01]  /*8210*/  IADD3 R6, P3, PT, R3.reuse, R0, RZ ;  /* 0x0000000003067210 */ /* 0x044fe20007f7e0ff */
[----:B------:R-:W-:Y:S01]  /*8220*/  VIADD R11, R3, UR5 ;  /* 0x00000005030b7c36 */ /* 0x000fe20008000000 */
[----:B------:R-:W-:-:S02]  /*8230*/  PRMT R10, R43, 0x9910, RZ ;  /* 0x000099102b0a7816 */ /* 0x000fc400000000ff */
[----:B0-----:R-:W-:Y:S02]  /*8240*/  LOP3.LUT R8, R145, 0x29, RZ, 0xfc, !PT ;  /* 0x0000002991087812 */ /* 0x001fe400078efcff */
[----:B------:R-:W-:Y:S01]  /*8250*/  LEA.HI.X.SX32 R7, R3, R2, 0x1, P3 ;  /* 0x0000000203077211 */ /* 0x000fe200018f0eff */
[----:B------:R-:W-:Y:S01]  /*8260*/  IMAD.MOV.U32 R3, RZ, RZ, R10 ;  /* 0x000000ffff037224 */ /* 0x000fe200078e000a */
[----:B------:R-:W-:Y:S01]  /*8270*/  ISETP.LT.AND P3, PT, R8, UR4, !P0 ;  /* 0x0000000408007c0c */ /* 0x000fe2000c761270 */
[----:B------:R-:W0:Y:S01]  /*8280*/  LDCU UR4, c[0x0][0x39c] ;  /* 0x00007380ff0477ac */ /* 0x000e220008000800 */
[----:B------:R-:W-:Y:S01]  /*8290*/  LOP3.LUT R9, R145, 0x2a, RZ, 0xfc, !PT ;  /* 0x0000002a91097812 */ /* 0x000fe200078efcff */
[----:B------:R2:W-:Y:S01]  /*82a0*/  @P5 STG.E.U8 desc[UR18][R6.64], R43 ;  /* 0x0000002b06005986 */ /* 0x0005e2000c101112 */
[----:B------:R-:W-:Y:S02]  /*82b0*/  IADD3 R8, P6, PT, R11, R0, RZ ;  /* 0x000000000b087210 */ /* 0x000fe40007fde0ff */
[----:B---3--:R-:W-:Y:S01]  /*82c0*/  ISETP.LT.AND P5, PT, R9, UR7, !P0 ;  /* 0x0000000709007c0c */ /* 0x008fe2000c7a1270 */
[----:B------:R-:W3:Y:S01]  /*82d0*/  LDCU UR7, c[0x0][0x39c] ;  /* 0x00007380ff0777ac */ /* 0x000ee20008000800 */
[C---:B------:R-:W-:Y:S01]  /*82e0*/  LEA.HI.X.SX32 R9, R11.reuse, R2, 0x1, P6 ;  /* 0x000000020b097211 */ /* 0x040fe200030f0eff */
[----:B------:R-:W-:Y:S01]  /*82f0*/  VIADD R11, R11, UR5 ;  /* 0x000000050b0b7c36 */ /* 0x000fe20008000000 */
[----:B------:R-:W-:-:S02]  /*8300*/  SHF.R.S32.HI R3, RZ, 0x8, R3 ;  /* 0x00000008ff037819 */ /* 0x000fc40000011403 */
[----:B-----5:R-:W-:Y:S02]  /*8310*/  LOP3.LUT R5, R145, 0x2b, RZ, 0xfc, !PT ;  /* 0x0000002b91057812 */ /* 0x020fe400078efcff */
[----:B------:R-:W-:Y:S01]  /*8320*/  F2FP.SATFINITE.E5M2.F32.PACK_AB_MERGE_C R45, R45, R44, RZ ;  /* 0x0000002c2d2d723e */ /* 0x000fe200048060ff */
[----:B------:R5:W-:Y:S01]  /*8330*/  @P4 STG.E.U8 desc[UR18][R8.64], R3 ;  /* 0x0000000308004986 */ /* 0x000be2000c101112 */
[----:B------:R-:W-:Y:S02]  /*8340*/  IADD3 R4, P4, PT, R11, R0, RZ ;  /* 0x000000000b047210 */ /* 0x000fe40007f9e0ff */
[----:B-1----:R-:W-:Y:S01]  /*8350*/  ISETP.LT.AND P6, PT, R5, UR6, !P0 ;  /* 0x0000000605007c0c */ /* 0x002fe2000c7c1270 */
[----:B------:R-:W1:Y:S01]  /*8360*/  LDCU UR6, c[0x0][0x39c] ;  /* 0x00007380ff0677ac */ /* 0x000e620008000800 */
[C---:B------:R-:W-:Y:S01]  /*8370*/  LEA.HI.X.SX32 R5, R11.reuse, R2, 0x1, P4 ;  /* 0x000000020b057211 */ /* 0x040fe200020f0eff */
[----:B------:R-:W-:Y:S01]  /*8380*/  VIADD R11, R11, UR5 ;  /* 0x000000050b0b7c36 */ /* 0x000fe20008000000 */
[----:B------:R-:W-:-:S02]  /*8390*/  PRMT R10, R45, 0x9910, RZ ;  /* 0x000099102d0a7816 */ /* 0x000fc400000000ff */
[----:B--2---:R-:W-:Y:S01]  /*83a0*/  LOP3.LUT R7, R145, 0x2c, RZ, 0xfc, !PT ;  /* 0x0000002c91077812 */ /* 0x004fe200078efcff */
[----:B------:R2:W-:Y:S01]  /*83b0*/  @P2 STG.E.U8 desc[UR18][R4.64], R45 ;  /* 0x0000002d04002986 */ /* 0x0005e2000c101112 */
[----:B------:R-:W-:Y:S01]  /*83c0*/  IADD3 R6, P2, PT, R11, R0, RZ ;  /* 0x000000000b067210 */ /* 0x000fe20007f5e0ff */
[----:B-----5:R-:W-:Y:S01]  /*83d0*/  IMAD.MOV.U32 R8, RZ, RZ, R10 ;  /* 0x000000ffff087224 */ /* 0x020fe200078e000a */
[----:B0-----:R-:W-:Y:S01]  /*83e0*/  ISETP.LT.AND P4, PT, R7, UR4, !P0 ;  /* 0x0000000407007c0c */ /* 0x001fe2000c781270 */
[C---:B------:R-:W-:Y:S01]  /*83f0*/  VIADD R3, R11.reuse, UR5 ;  /* 0x000000050b037c36 */ /* 0x040fe20008000000 */
[----:B------:R-:W-:Y:S01]  /*8400*/  LEA.HI.X.SX32 R7, R11, R2, 0x1, P2 ;  /* 0x000000020b077211 */ /* 0x000fe200010f0eff */
[----:B------:R-:W0:Y:S01]  /*8410*/  LDCU UR4, c[0x0][0x39c] ;  /* 0x00007380ff0477ac */ /* 0x000e220008000800 */
[----:B------:R-:W-:Y:S02]  /*8420*/  SHF.R.S32.HI R11, RZ, 0x8, R8 ;  /* 0x00000008ff0b7819 */ /* 0x000fe40000011408 */
[----:B------:R-:W-:-:S02]  /*8430*/  LOP3.LUT R9, R145, 0x2d, RZ, 0xfc, !PT ;  /* 0x0000002d91097812 */ /* 0x000fc400078efcff */
[----:B------:R-:W-:Y:S01]  /*8440*/  IADD3 R8, P2, PT, R3, R0, RZ ;  /* 0x0000000003087210 */ /* 0x000fe20007f5e0ff */
[----:B------:R5:W-:Y:S01]  /*8450*/  @P3 STG.E.U8 desc[UR18][R6.64], R11 ;  /* 0x0000000b06003986 */ /* 0x000be2000c101112 */
[----:B---3--:R-:W-:Y:S01]  /*8460*/  ISETP.LT.AND P3, PT, R9, UR7, !P0 ;  /* 0x0000000709007c0c */ /* 0x008fe2000c761270 */
[----:B------:R-:W3:Y:S01]  /*8470*/  LDCU UR7, c[0x0][0x39c] ;  /* 0x00007380ff0777ac */ /* 0x000ee20008000800 */
[C---:B------:R-:W-:Y:S01]  /*8480*/  LEA.HI.X.SX32 R9, R3.reuse, R2, 0x1, P2 ;  /* 0x0000000203097211 */ /* 0x040fe200010f0eff */
[----:B------:R-:W-:Y:S01]  /*8490*/  VIADD R3, R3, UR5 ;  /* 0x0000000503037c36 */ /* 0x000fe20008000000 */
[----:B------:R-:W-:Y:S02]  /*84a0*/  F2FP.SATFINITE.E5M2.F32.PACK_AB_MERGE_C R47, R47, R46, RZ ;  /* 0x0000002e2f2f723e */ /* 0x000fe400048060ff */
[----:B------:R-:W-:Y:S02]  /*84b0*/  LOP3.LUT R10, R145, 0x2e, RZ, 0xfc, !PT ;  /* 0x0000002e910a7812 */ /* 0x000fe400078efcff */
[----:B------:R-:W-:Y:S01]  /*84c0*/  PRMT R13, R47, 0x9910, RZ ;  /* 0x000099102f0d7816 */ /* 0x000fe200000000ff */
[----:B------:R0:W-:Y:S01]  /*84d0*/  @P5 STG.E.U8 desc[UR18][R8.64], R47 ;  /* 0x0000002f08005986 */ /* 0x0001e2000c101112 */
[C---:B--2---:R-:W-:Y:S01]  /*84e0*/  IADD3 R4, P5, PT, R3.reuse, R0, RZ ;  /* 0x0000000003047210 */ /* 0x044fe20007fbe0ff */
[----:B-----5:R-:W-:Y:S01]  /*84f0*/  VIADD R11, R3, UR5 ;  /* 0x00000005030b7c36 */ /* 0x020fe20008000000 */
[----:B------:R-:W-:-:S02]  /*8500*/  SHF.R.S32.HI R13, RZ, 0x8, R13 ;  /* 0x00000008ff0d7819 */ /* 0x000fc4000001140d */
[----:B------:R-:W-:Y:S02]  /*8510*/  LEA.HI.X.SX32 R5, R3, R2, 0x1, P5 ;  /* 0x0000000203057211 */ /* 0x000fe400028f0eff */
[----:B------:R-:W-:Y:S02]  /*8520*/  IADD3 R6, P5, PT, R11, R0, RZ ;  /* 0x000000000b067210 */ /* 0x000fe40007fbe0ff */
[----:B------:R-:W-:Y:S01]  /*8530*/  LOP3.LUT R3, R145, 0x2f, RZ, 0xfc, !PT ;  /* 0x0000002f91037812 */ /* 0x000fe200078efcff */
[----:B------:R2:W-:Y:S01]  /*8540*/  @P6 STG.E.U8 desc[UR18][R4.64], R13 ;  /* 0x0000000d04006986 */ /* 0x0005e2000c101112 */
[----:B------:R-:W-:Y:S02]  /*8550*/  F2FP.SATFINITE.E5M2.F32.PACK_AB_MERGE_C R49, R49, R48, RZ ;  /* 0x000000303131723e */ /* 0x000fe400048060ff */
[C---:B------:R-:W-:Y:S01]  /*8560*/  LEA.HI.X.SX32 R7, R11.reuse, R2, 0x1, P5 ;  /* 0x000000020b077211 */ /* 0x040fe200028f0eff */
[----:B------:R-:W-:Y:S01]  /*8570*/  VIADD R11, R11, UR5 ;  /* 0x000000050b0b7c36 */ /* 0x000fe20008000000 */
[----:B0-----:R-:W-:Y:S01]  /*8580*/  ISETP.LT.AND P6, PT, R3, UR4, !P0 ;  /* 0x0000000403007c0c */ /* 0x001fe2000c7c1270 */
[----:B------:R-:W0:Y:S01]  /*8590*/  LDCU UR4, c[0x0][0x39c] ;  /* 0x00007380ff0477ac */ /* 0x000e220008000800 */
[----:B-1----:R-:W-:Y:S01]  /*85a0*/  ISETP.LT.AND P2, PT, R10, UR6, !P0 ;  /* 0x000000060a007c0c */ /* 0x002fe2000c741270 */
[----:B------:R1:W-:Y:S01]  /*85b0*/  @P4 STG.E.U8 desc[UR18][R6.64], R49 ;  /* 0x0000003106004986 */ /* 0x0003e2000c101112 */
[----:B------:R-:W-:Y:S01]  /*85c0*/  IADD3 R8, P4, PT, R11, R0, RZ ;  /* 0x000000000b087210 */ /* 0x000fe20007f9e0ff */
[----:B------:R-:W5:Y:S01]  /*85d0*/  LDCU UR6, c[0x0][0x39c] ;  /* 0x00007380ff0677ac */ /* 0x000f620008000800 */
[----:B------:R-:W-:Y:S01]  /*85e0*/  PRMT R10, R49, 0x9910, RZ ;  /* 0x00009910310a7816 */ /* 0x000fe200000000ff */
[C---:B------:R-:W-:Y:S01]  /*85f0*/  VIADD R3, R11.reuse, UR5 ;  /* 0x000000050b037c36 */ /* 0x040fe20008000000 */
[----:B------:R-:W-:-:S02]  /*8600*/  LEA.HI.X.SX32 R9, R11, R2, 0x1, P4 ;  /* 0x000000020b097211 */ /* 0x000fc400020f0eff */
[----:B------:R-:W-:Y:S02]  /*8610*/  SHF.R.S32.HI R11, RZ, 0x8, R10 ;  /* 0x00000008ff0b7819 */ /* 0x000fe4000001140a */
[----:B--2---:R-:W-:Y:S02]  /*8620*/  LOP3.LUT R5, R145, 0x31, RZ, 0xfc, !PT ;  /* 0x0000003191057812 */ /* 0x004fe400078efcff */
[----:B------:R-:W-:Y:S01]  /*8630*/  IADD3 R4, P5, PT, R3, R0, RZ ;  /* 0x0000000003047210 */ /* 0x000fe20007fbe0ff */
[----:B------:R2:W-:Y:S01]  /*8640*/  @P3 STG.E.U8 desc[UR18][R8.64], R11 ;  /* 0x0000000b08003986 */ /* 0x0005e2000c101112 */
[----:B-1----:R-:W-:Y:S02]  /*8650*/  LOP3.LUT R6, R145, 0x32, RZ, 0xfc, !PT ;  /* 0x0000003291067812 */ /* 0x002fe400078efcff */
[----:B---3--:R-:W-:Y:S01]  /*8660*/  ISETP.LT.AND P3, PT, R5, UR7, !P0 ;  /* 0x0000000705007c0c */ /* 0x008fe2000c761270 */
[----:B------:R-:W1:Y:S01]  /*8670*/  LDCU UR7, c[0x0][0x39c] ;  /* 0x00007380ff0777ac */ /* 0x000e620008000800 */
[C---:B------:R-:W-:Y:S01]  /*8680*/  LEA.HI.X.SX32 R5, R3.reuse, R2, 0x1, P5 ;  /* 0x0000000203057211 */ /* 0x040fe200028f0eff */
[----:B------:R-:W-:Y:S01]  /*8690*/  VIADD R3, R3, UR5 ;  /* 0x0000000503037c36 */ /* 0x000fe20008000000 */
[----:B------:R-:W-:-:S02]  /*86a0*/  F2FP.SATFINITE.E5M2.F32.PACK_AB_MERGE_C R51, R51, R50, RZ ;  /* 0x000000323333723e */ /* 0x000fc400048060ff */
[----:B------:R-:W-:Y:S02]  /*86b0*/  LOP3.LUT R12, R145, 0x30, RZ, 0xfc, !PT ;  /* 0x00000030910c7812 */ /* 0x000fe400078efcff */
[----:B0-----:R-:W-:Y:S01]  /*86c0*/  ISETP.LT.AND P5, PT, R6, UR4, !P0 ;  /* 0x0000000406007c0c */ /* 0x001fe2000c7a1270 */
[----:B------:R-:W0:Y:S01]  /*86d0*/  LDCU UR4, c[0x0][0x39c] ;  /* 0x00007380ff0477ac */ /* 0x000e220008000800 */
[----:B------:R-:W-:Y:S01]  /*86e0*/  PRMT R7, R51, 0x9910, RZ ;  /* 0x0000991033077816 */ /* 0x000fe200000000ff */
[----:B------:R3:W-:Y:S01]  /*86f0*/  @P2 STG.E.U8 desc[UR18][R4.64], R51 ;  /* 0x0000003304002986 */ /* 0x0007e2000c101112 */
[----:B-----5:R-:W-:Y:S01]  /*8700*/  ISETP.LT.AND P4, PT, R12, UR6, !P0 ;  /* 0x000000060c007c0c */ /* 0x020fe2000c781270 */
[----:B------:R-:W5:Y:S01]  /*8710*/  LDCU UR6, c[0x0][0x39c] ;  /* 0x00007380ff0677ac */ /* 0x000f620008000800 */
[C---:B------:R-:W-:Y:S01]  /*8720*/  IADD3 R6, P2, PT, R3.reuse, R0, RZ ;  /* 0x0000000003067210 */ /* 0x040fe20007f5e0ff */
[----:B--2---:R-:W-:Y:S01]  /*8730*/  VIADD R11, R3, UR5 ;  /* 0x00000005030b7c36 */ /* 0x004fe20008000000 */
[----:B------:R-:W-:Y:S01]  /*8740*/  F2FP.SATFINITE.E5M2.F32.PACK_AB_MERGE_C R53, R53, R52, RZ ;  /* 0x000000343535723e */ /* 0x000fe200048060ff */
[----:B------:R-:W-:Y:S01]  /*8750*/  IMAD.MOV.U32 R9, RZ, RZ, R7 ;  /* 0x000000ffff097224 */ /* 0x000fe200078e0007 */
[----:B------:R-:W-:-:S02]  /*8760*/  LEA.HI.X.SX32 R7, R3, R2, 0x1, P2 ;  /* 0x0000000203077211 */ /* 0x000fc400010f0eff */
[C---:B------:R-:W-:Y:S02]  /*8770*/  IADD3 R8, P2, PT, R11.reuse, R0, RZ ;  /* 0x000000000b087210 */ /* 0x040fe40007f5e0ff */
[----:B------:R-:W-:Y:S02]  /*8780*/  SHF.R.S32.HI R3, RZ, 0x8, R9 ;  /* 0x00000008ff037819 */ /* 0x000fe40000011409 */
[C---:B------:R-:W-:Y:S01]  /*8790*/  LEA.HI.X.SX32 R9, R11.reuse, R2, 0x1, P2 ;  /* 0x000000020b097211 */ /* 0x040fe200010f0eff */
[----:B------:R-:W-:Y:S01]  /*87a0*/  VIADD R11, R11, UR5 ;  /* 0x000000050b0b7c36 */ /* 0x000fe20008000000 */
[C---:B---3--:R-:W-:Y:S01]  /*87b0*/  LOP3.LUT R4, R145.reuse, 0x33, RZ, 0xfc, !PT ;  /* 0x0000003391047812 */ /* 0x048fe200078efcff */
[----:B------:R2:W-:Y:S01]  /*87c0*/  @P6 STG.E.U8 desc[UR18][R6.64], R3 ;  /* 0x0000000306006986 */ /* 0x0005e2000c101112 */
[----:B------:R-:W-:Y:S02]  /*87d0*/  LOP3.LUT R5, R145, 0x34, RZ, 0xfc, !PT ;  /* 0x0000003491057812 */ /* 0x000fe400078efcff */
[----:B0-----:R-:W-:Y:S01]  /*87e0*/  ISETP.LT.AND P2, PT, R4, UR4, !P0 ;  /* 0x0000000404007c0c */ /* 0x001fe2000c741270 */
[----:B------:R0:W-:Y:S01]  /*87f0*/  @P4 STG.E.U8 desc[UR18][R8.64], R53 ;  /* 0x0000003508004986 */ /* 0x0001e2000c101112 */
[----:B------:R-:W-:Y:S01]  /*8800*/  PRMT R13, R53, 0x9910, RZ ;  /* 0x00009910350d7816 */ /* 0x000fe200000000ff */
[----:B------:R-:W3:Y:S01]  /*8810*/  LDCU UR4, c[0x0][0x39c] ;  /* 0x00007380ff0477ac */ /* 0x000ee20008000800 */
[----:B------:R-:W-:-:S02]  /*8820*/  IADD3 R4, P6, PT, R11, R0, RZ ;  /* 0x000000000b047210 */ /* 0x000fc40007fde0ff */
[----:B-----5:R-:W-:Y:S01]  /*8830*/  ISETP.LT.AND P4, PT, R5, UR6, !P0 ;  /* 0x0000000605007c0c */ /* 0x020fe2000c781270 */
[----:B------:R-:W5:Y:S01]  /*8840*/  LDCU UR6, c[0x0][0x39c] ;  /* 0x00007380ff0677ac */ /* 0x000f620008000800 */
[C---:B------:R-:W-:Y:S01]  /*8850*/  LEA.HI.X.SX32 R5, R11.reuse, R2, 0x1, P6 ;  /* 0x000000020b057211 */ /* 0x040fe200030f0eff */
[----:B------:R-:W-:Y:S01]  /*8860*/  VIADD R11, R11, UR5 ;  /* 0x000000050b0b7c36 */ /* 0x000fe20008000000 */
[----:B------:R-:W-:Y:S02]  /*8870*/  SHF.R.S32.HI R13, RZ, 0x8, R13 ;  /* 0x00000008ff0d7819 */ /* 0x000fe4000001140d */
[----:B------:R-:W-:Y:S01]  /*8880*/  F2FP.SATFINITE.E5M2.F32.PACK_AB_MERGE_C R55, R55, R54, RZ ;  /* 0x000000363737723e */ /* 0x000fe200048060ff */
[----:B--2---:R-:W-:Y:S01]  /*8890*/  VIADD R3, R11, UR5 ;  /* 0x000000050b037c36 */ /* 0x004fe20008000000 */
[----:B------:R-:W-:Y:S01]  /*88a0*/  LOP3.LUT R10, R145, 0x35, RZ, 0xfc, !PT ;  /* 0x00000035910a7812 */ /* 0x000fe200078efcff */
[----:B------:R2:W-:Y:S01]  /*88b0*/  @P3 STG.E.U8 desc[UR18][R4.64], R13 ;  /* 0x0000000d04003986 */ /* 0x0005e2000c101112 */
[----:B------:R-:W-:-:S02]  /*88c0*/  IADD3 R6, P3, PT, R11, R0, RZ ;  /* 0x000000000b067210 */ /* 0x000fc40007f7e0ff */
[----:B0-----:R-:W-:Y:S02]  /*88d0*/  PRMT R9, R55, 0x9910, RZ ;  /* 0x0000991037097816 */ /* 0x001fe400000000ff */
[----:B------:R-:W-:Y:S02]  /*88e0*/  LEA.HI.X.SX32 R7, R11, R2, 0x1, P3 ;  /* 0x000000020b077211 */ /* 0x000fe400018f0eff */
[C---:B------:R-:W-:Y:S01]  /*88f0*/  IADD3 R8, P3, PT, R3.reuse, R0, RZ ;  /* 0x0000000003087210 */ /* 0x040fe20007f7e0ff */
[----:B------:R-:W-:Y:S01]  /*8900*/  IMAD.MOV.U32 R11, RZ, RZ, R9 ;  /* 0x000000ffff0b7224 */ /* 0x000fe200078e0009 */
[----:B-1----:R-:W-:Y:S01]  /*8910*/  ISETP.LT.AND P6, PT, R10, UR7, !P0 ;  /* 0x000000070a007c0c */ /* 0x002fe2000c7c1270 */
[----:B------:R0:W-:Y:S01]  /*8920*/  @P5 STG.E.U8 desc[UR18][R6.64], R55 ;  /* 0x0000003706005986 */ /* 0x0001e2000c101112 */
[C---:B------:R-:W-:Y:S01]  /*8930*/  LEA.HI.X.SX32 R9, R3.reuse, R2, 0x1, P3 ;  /* 0x0000000203097211 */ /* 0x040fe200018f0eff */
[----:B------:R-:W-:Y:S01]  /*8940*/  VIADD R3, R3, UR5 ;  /* 0x0000000503037c36 */ /* 0x000fe20008000000 */
[----:B------:R-:W-:Y:S01]  /*8950*/  SHF.R.S32.HI R11, RZ, 0x8, R11 ;  /* 0x00000008ff0b7819 */ /* 0x000fe2000001140b */
[----:B------:R-:W1:Y:S01]  /*8960*/  LDCU UR7, c[0x0][0x39c] ;  /* 0x00007380ff0777ac */ /* 0x000e620008000800 */
[----:B--2---:R-:W-:-:S02]  /*8970*/  LOP3.LUT R5, R145, 0x37, RZ, 0xfc, !PT ;  /* 0x0000003791057812 */ /* 0x004fc400078efcff */
[----:B------:R-:W-:Y:S01]  /*8980*/  LOP3.LUT R10, R145, 0x36, RZ, 0xfc, !PT ;  /* 0x00000036910a7812 */ /* 0x000fe200078efcff */
[----:B------:R2:W-:Y:S01]  /*8990*/  @P2 STG.E.U8 desc[UR18][R8.64], R11 ;  /* 0x0000000b08002986 */ /* 0x0005e2000c101112 */
[----:B------:R-:W-:Y:S02]  /*89a0*/  IADD3 R4, P5, PT, R3, R0, RZ ;  /* 0x0000000003047210 */ /* 0x000fe40007fbe0ff */
[----:B------:R-:W-:Y:S02]  /*89b0*/  F2FP.SATFINITE.E5M2.F32.PACK_AB_MERGE_C R57, R57, R56, RZ ;  /* 0x000000383939723e */ /* 0x000fe400048060ff */
[----:B-----5:R-:W-:Y:S01]  /*89c0*/  ISETP.LT.AND P2, PT, R5, UR6, !P0 ;  /* 0x0000000605007c0c */ /* 0x020fe2000c741270 */
[----:B------:R-:W5:Y:S01]  /*89d0*/  LDCU UR6, c[0x0][0x39c] ;  /* 0x00007380ff0677ac */ /* 0x000f620008000800 */
[----:B---3--:R-:W-:Y:S02]  /*89e0*/  ISETP.LT.AND P3, PT, R10, UR4, !P0 ;  /* 0x000000040a007c0c */ /* 0x008fe4000c761270 */
[C---:B------:R-:W-:Y:S01]  /*89f0*/  LEA.HI.X.SX32 R5, R3.reuse, R2, 0x1, P5 ;  /* 0x0000000203057211 */ /* 0x040fe200028f0eff */
[----:B------:R-:W3:Y:S01]  /*8a00*/  LDCU UR4, c[0x0][0x39c] ;  /* 0x00007380ff0477ac */ /* 0x000ee20008000800 */
[----:B------:R-:W-:Y:S01]  /*8a10*/  VIADD R3, R3, UR5 ;  /* 0x0000000503037c36 */ /* 0x000fe20008000000 */
[----:B0-----:R-:W-:-:S02]  /*8a20*/  PRMT R7, R57, 0x9910, RZ ;  /* 0x0000991039077816 */ /* 0x001fc400000000ff */
[----:B------:R0:W-:Y:S01]  /*8a30*/  @P4 STG.E.U8 desc[UR18][R4.64], R57 ;  /* 0x0000003904004986 */ /* 0x0001e2000c101112 */
[C---:B--2---:R-:W-:Y:S01]  /*8a40*/  VIADD R11, R3.reuse, UR5 ;  /* 0x00000005030b7c36 */ /* 0x044fe20008000000 */
[----:B------:R-:W-:Y:S01]  /*8a50*/  IADD3 R6, P4, PT, R3, R0, RZ ;  /* 0x0000000003067210 */ /* 0x000fe20007f9e0ff */
[----:B------:R-:W-:Y:S01]  /*8a60*/  IMAD.MOV.U32 R8, RZ, RZ, R7 ;  /* 0x000000ffff087224 */ /* 0x000fe200078e0007 */
[----:B------:R-:W-:Y:S02]  /*8a70*/  LOP3.LUT R10, R145, 0x38, RZ, 0xfc, !PT ;  /* 0x00000038910a7812 */ /* 0x000fe400078efcff */
[----:B------:R-:W-:Y:S02]  /*8a80*/  LEA.HI.X.SX32 R7, R3, R2, 0x1, P4 ;  /* 0x0000000203077211 */ /* 0x000fe400020f0eff */
[----:B------:R-:W-:Y:S02]  /*8a90*/  SHF.R.S32.HI R3, RZ, 0x8, R8 ;  /* 0x00000008ff037819 */ /* 0x000fe40000011408 */
[----:B------:R-:W-:-:S02]  /*8aa0*/  IADD3 R8, P4, PT, R11, R0, RZ ;  /* 0x000000000b087210 */ /* 0x000fc40007f9e0ff */
[----:B-1----:R-:W-:Y:S01]  /*8ab0*/  ISETP.LT.AND P5, PT, R10, UR7, !P0 ;  /* 0x000000070a007c0c */ /* 0x002fe2000c7a1270 */
[----:B------:R1:W-:Y:S01]  /*8ac0*/  @P6 STG.E.U8 desc[UR18][R6.64], R3 ;  /* 0x0000000306006986 */ /* 0x0003e2000c101112 */
[----:B------:R-:W-:Y:S01]  /*8ad0*/  LOP3.LUT R10, R145, 0x39, RZ, 0xfc, !PT ;  /* 0x00000039910a7812 */ /* 0x000fe200078efcff */
[----:B------:R-:W2:Y:S01]  /*8ae0*/  LDCU UR7, c[0x0][0x39c] ;  /* 0x00007380ff0777ac */ /* 0x000ea20008000800 */
[----:B------:R-:W-:Y:S02]  /*8af0*/  F2FP.SATFINITE.E5M2.F32.PACK_AB_MERGE_C R59, R59, R58, RZ ;  /* 0x0000003a3b3b723e */ /* 0x000fe400048060ff */
[C---:B------:R-:W-:Y:S01]  /*8b00*/  LEA.HI.X.SX32 R9, R11.reuse, R2, 0x1, P4 ;  /* 0x000000020b097211 */ /* 0x040fe200020f0eff */
[----:B------:R-:W-:Y:S01]  /*8b10*/  VIADD R11, R11, UR5 ;  /* 0x000000050b0b7c36 */ /* 0x000fe20008000000 */
[----:B---3--:R-:W-:Y:S01]  /*8b20*/  ISETP.LT.AND P4, PT, R10, UR4, !P0 ;  /* 0x000000040a007c0c */ /* 0x008fe2000c781270 */
[----:B------:R-:W3:Y:S01]  /*8b30*/  LDCU UR4, c[0x0][0x39c] ;  /* 0x00007380ff0477ac */ /* 0x000ee20008000800 */
[----:B------:R-:W-:Y:S01]  /*8b40*/  PRMT R13, R59, 0x9910, RZ ;  /* 0x000099103b0d7816 */ /* 0x000fe200000000ff */
[----:B------:R1:W-:Y:S01]  /*8b50*/  @P3 STG.E.U8 desc[UR18][R8.64], R59 ;  /* 0x0000003b08003986 */ /* 0x0003e2000c101112 */
[----:B0-----:R-:W-:-:S02]  /*8b60*/  IADD3 R4, P3, PT, R11, R0, RZ ;  /* 0x000000000b047210 */ /* 0x001fc40007f7e0ff */
[----:B------:R-:W-:Y:S02]  /*8b70*/  SHF.R.S32.HI R13, RZ, 0x8, R13 ;  /* 0x00000008ff0d7819 */ /* 0x000fe4000001140d */
[C---:B------:R-:W-:Y:S01]  /*8b80*/  LEA.HI.X.SX32 R5, R11.reuse, R2, 0x1, P3 ;  /* 0x000000020b057211 */ /* 0x040fe200018f0eff */
[----:B------:R-:W-:Y:S01]  /*8b90*/  VIADD R11, R11, UR5 ;  /* 0x000000050b0b7c36 */ /* 0x000fe20008000000 */
[----:B------:R-:W-:Y:S02]  /*8ba0*/  LOP3.LUT R10, R145, 0x3a, RZ, 0xfc, !PT ;  /* 0x0000003a910a7812 */ /* 0x000fe400078efcff */
[----:B------:R-:W-:Y:S01]  /*8bb0*/  F2FP.SATFINITE.E5M2.F32.PACK_AB_MERGE_C R61, R61, R60, RZ ;  /* 0x0000003c3d3d723e */ /* 0x000fe200048060ff */
[----:B------:R0:W-:Y:S01]  /*8bc0*/  @P2 STG.E.U8 desc[UR18][R4.64], R13 ;  /* 0x0000000d04002986 */ /* 0x0001e2000c101112 */
[----:B-----5:R-:W-:Y:S01]  /*8bd0*/  ISETP.LT.AND P3, PT, R10, UR6, !P0 ;  /* 0x000000060a007c0c */ /* 0x020fe2000c761270 */
[----:B------:R-:W5:Y:S01]  /*8be0*/  LDCU UR6, c[0x0][0x39c] ;  /* 0x00007380ff0677ac */ /* 0x000f620008000800 */
[C---:B-1----:R-:W-:Y:S01]  /*8bf0*/  IADD3 R6, P2, PT, R11.reuse, R0, RZ ;  /* 0x000000000b067210 */ /* 0x042fe20007f5e0ff */
[----:B------:R-:W-:Y:S01]  /*8c00*/  VIADD R3, R11, UR5 ;  /* 0x000000050b037c36 */ /* 0x000fe20008000000 */
[----:B------:R-:W-:-:S02]  /*8c10*/  PRMT R10, R61, 0x9910, RZ ;  /* 0x000099103d0a7816 */ /* 0x000fc400000000ff */
[----:B------:R-:W-:Y:S02]  /*8c20*/  LOP3.LUT R8, R145, 0x3b, RZ, 0xfc, !PT ;  /* 0x0000003b91087812 */ /* 0x000fe400078efcff */
[----:B------:R-:W-:Y:S01]  /*8c30*/  LEA.HI.X.SX32 R7, R11, R2, 0x1, P2 ;  /* 0x000000020b077211 */ /* 0x000fe200010f0eff */
[----:B------:R-:W-:Y:S01]  /*8c40*/  IMAD.MOV.U32 R11, RZ, RZ, R10 ;  /* 0x000000ffff0b7224 */ /* 0x000fe200078e000a */
[----:B---3--:R-:W-:Y:S01]  /*8c50*/  ISETP.LT.AND P2, PT, R8, UR4, !P0 ;  /* 0x0000000408007c0c */ /* 0x008fe2000c741270 */
[----:B------:R-:W1:Y:S01]  /*8c60*/  LDCU UR4, c[0x0][0x39c] ;  /* 0x00007380ff0477ac */ /* 0x000e620008000800 */
[----:B------:R-:W-:Y:S01]  /*8c70*/  LOP3.LUT R9, R145, 0x3c, RZ, 0xfc, !PT ;  /* 0x0000003c91097812 */ /* 0x000fe200078efcff */
[----:B------:R3:W-:Y:S01]  /*8c80*/  @P5 STG.E.U8 desc[UR18][R6.64], R61 ;  /* 0x0000003d06005986 */ /* 0x0007e2000c101112 */
[----:B------:R-:W-:Y:S02]  /*8c90*/  IADD3 R8, P6, PT, R3, R0, RZ ;  /* 0x0000000003087210 */ /* 0x000fe40007fde0ff */
[----:B--2---:R-:W-:Y:S01]  /*8ca0*/  ISETP.LT.AND P5, PT, R9, UR7, !P0 ;  /* 0x0000000709007c0c */ /* 0x004fe2000c7a1270 */
[----:B------:R-:W2:Y:S01]  /*8cb0*/  LDCU UR7, c[0x0][0x39c] ;  /* 0x00007380ff0777ac */ /* 0x000ea20008000800 */
[C---:B------:R-:W-:Y:S01]  /*8cc0*/  LEA.HI.X.SX32 R9, R3.reuse, R2, 0x1, P6 ;  /* 0x0000000203097211 */ /* 0x040fe200030f0eff */
[----:B------:R-:W-:Y:S01]  /*8cd0*/  VIADD R3, R3, UR5 ;  /* 0x0000000503037c36 */ /* 0x000fe20008000000 */
[----:B------:R-:W-:-:S02]  /*8ce0*/  SHF.R.S32.HI R11, RZ, 0x8, R11 ;  /* 0x00000008ff0b7819 */ /* 0x000fc4000001140b */
[----:B0-----:R-:W-:Y:S02]  /*8cf0*/  LOP3.LUT R5, R145, 0x3d, RZ, 0xfc, !PT ;  /* 0x0000003d91057812 */ /* 0x001fe400078efcff */
[----:B------:R-:W-:Y:S01]  /*8d00*/  F2FP.SATFINITE.E5M2.F32.PACK_AB_MERGE_C R63, R63, R62, RZ ;  /* 0x0000003e3f3f723e */ /* 0x000fe200048060ff */
[----:B------:R0:W-:Y:S01]  /*8d10*/  @P4 STG.E.U8 desc[UR18][R8.64], R11 ;  /* 0x0000000b08004986 */ /* 0x0001e2000c101112 */
[----:B------:R-:W-:Y:S02]  /*8d20*/  IADD3 R4, P4, PT, R3, R0, RZ ;  /* 0x0000000003047210 */ /* 0x000fe40007f9e0ff */
[----:B-----5:R-:W-:Y:S01]  /*8d30*/  ISETP.LT.AND P6, PT, R5, UR6, !P0 ;  /* 0x0000000605007c0c */ /* 0x020fe2000c7c1270 */
[----:B------:R-:W5:Y:S01]  /*8d40*/  LDCU UR6, c[0x0][0x39c] ;  /* 0x00007380ff0677ac */ /* 0x000f620008000800 */
[C---:B------:R-:W-:Y:S01]  /*8d50*/  LEA.HI.X.SX32 R5, R3.reuse, R2, 0x1, P4 ;  /* 0x0000000203057211 */ /* 0x040fe200020f0eff */
[----:B------:R-:W-:Y:S01]  /*8d60*/  VIADD R3, R3, UR5 ;  /* 0x0000000503037c36 */ /* 0x000fe20008000000 */
[----:B------:R-:W-:-:S02]  /*8d70*/  PRMT R10, R63, 0x9910, RZ ;  /* 0x000099103f0a7816 */ /* 0x000fc400000000ff */
[----:B---3--:R-:W-:Y:S01]  /*8d80*/  LOP3.LUT R7, R145, 0x3e, RZ, 0xfc, !PT ;  /* 0x0000003e91077812 */ /* 0x008fe200078efcff */
[----:B------:R3:W-:Y:S01]  /*8d90*/  @P3 STG.E.U8 desc[UR18][R4.64], R63 ;  /* 0x0000003f04003986 */ /* 0x0007e2000c101112 */
[----:B------:R-:W-:Y:S01]  /*8da0*/  IADD3 R6, P3, PT, R3, R0, RZ ;  /* 0x0000000003067210 */ /* 0x000fe20007f7e0ff */
[----:B0-----:R-:W-:Y:S01]  /*8db0*/  IMAD.MOV.U32 R8, RZ, RZ, R10 ;  /* 0x000000ffff087224 */ /* 0x001fe200078e000a */
[----:B-1----:R-:W-:Y:S01]  /*8dc0*/  ISETP.LT.AND P4, PT, R7, UR4, !P0 ;  /* 0x0000000407007c0c */ /* 0x002fe2000c781270 */
[C---:B------:R-:W-:Y:S01]  /*8dd0*/  VIADD R11, R3.reuse, UR5 ;  /* 0x00000005030b7c36 */ /* 0x040fe20008000000 */
[----:B------:R-:W-:Y:S01]  /*8de0*/  LEA.HI.X.SX32 R7, R3, R2, 0x1, P3 ;  /* 0x0000000203077211 */ /* 0x000fe200018f0eff */
[----:B------:R-:W0:Y:S01]  /*8df0*/  LDCU UR4, c[0x0][0x39c] ;  /* 0x00007380ff0477ac */ /* 0x000e220008000800 */
[----:B------:R-:W-:Y:S02]  /*8e00*/  SHF.R.S32.HI R3, RZ, 0x8, R8 ;  /* 0x00000008ff037819 */ /* 0x000fe40000011408 */
[----:B------:R-:W-:-:S02]  /*8e10*/  LOP3.LUT R9, R145, 0x3f, RZ, 0xfc, !PT ;  /* 0x0000003f91097812 */ /* 0x000fc400078efcff */
[----:B------:R-:W-:Y:S01]  /*8e20*/  IADD3 R8, P3, PT, R11, R0, RZ ;  /* 0x000000000b087210 */ /* 0x000fe20007f7e0ff */
[----:B------:R1:W-:Y:S01]  /*8e30*/  @P2 STG.E.U8 desc[UR18][R6.64], R3 ;  /* 0x0000000306002986 */ /* 0x0003e2000c101112 */
[----:B--2---:R-:W-:Y:S01]  /*8e40*/  ISETP.LT.AND P2, PT, R9, UR7, !P0 ;  /* 0x0000000709007c0c */ /* 0x004fe2000c741270 */
[----:B------:R-:W2:Y:S01]  /*8e50*/  LDCU UR7, c[0x0][0x39c] ;  /* 0x00007380ff0777ac */ /* 0x000ea20008000800 */
[C---:B------:R-:W-:Y:S01]  /*8e60*/  LEA.HI.X.SX32 R9, R11.reuse, R2, 0x1, P3 ;  /* 0x000000020b097211 */ /* 0x040fe200018f0eff */
[----:B------:R-:W-:Y:S01]  /*8e70*/  VIADD R11, R11, UR5 ;  /* 0x000000050b0b7c36 */ /* 0x000fe20008000000 */
[----:B------:R-:W-:Y:S02]  /*8e80*/  F2FP.SATFINITE.E5M2.F32.PACK_AB_MERGE_C R65, R65, R64, RZ ;  /* 0x000000404141723e */ /* 0x000fe400048060ff */
[----:B------:R-:W-:Y:S02]  /*8e90*/  LOP3.LUT R10, R145, 0x40, RZ, 0xfc, !PT ;  /* 0x00000040910a7812 */ /* 0x000fe400078efcff */
[----:B------:R-:W-:Y:S01]  /*8ea0*/  PRMT R13, R65, 0x9910, RZ ;  /* 0x00009910410d7816 */ /* 0x000fe200000000ff */
[----:B------:R0:W-:Y:S01]  /*8eb0*/  @P5 STG.E.U8 desc[UR18][R8.64], R65 ;  /* 0x0000004108005986 */ /* 0x0001e2000c101112 */
[C---:B---3--:R-:W-:Y:S01]  /*8ec0*/  IADD3 R4, P5, PT, R11.reuse, R0, RZ ;  /* 0x000000000b047210 */ /* 0x048fe20007fbe0ff */
[----:B-1----:R-:W-:Y:S01]  /*8ed0*/  VIADD R3, R11, UR5 ;  /* 0x000000050b037c36 */ /* 0x002fe20008000000 */
[----:B------:R-:W-:-:S02]  /*8ee0*/  SHF.R.S32.HI R13, RZ, 0x8, R13 ;  /* 0x00000008ff0d7819 */ /* 0x000fc4000001140d */
[----:B------:R-:W-:Y:S02]  /*8ef0*/  LEA.HI.X.SX32 R5, R11, R2, 0x1, P5 ;  /* 0x000000020b057211 */ /* 0x000fe400028f0eff */
[----:B-----5:R-:W-:Y:S01]  /*8f00*/  ISETP.LT.AND P3, PT, R10, UR6, !P0 ;  /* 0x000000060a007c0c */ /* 0x020fe2000c761270 */
[----:B------:R-:W1:Y:S01]  /*8f10*/  LDCU UR6, c[0x0][0x39c] ;  /* 0x00007380ff0677ac */ /* 0x000e620008000800 */
[----:B------:R-:W-:Y:S01]  /*8f20*/  IADD3 R6, P5, PT, R3, R0, RZ ;  /* 0x0000000003067210 */ /* 0x000fe20007fbe0ff */
[----:B------:R3:W-:Y:S01]  /*8f30*/  @P6 STG.E.U8 desc[UR18][R4.64], R13 ;  /* 0x0000000d04006986 */ /* 0x0007e2000c101112 */
[----:B------:R-:W-:Y:S02]  /*8f40*/  LOP3.LUT R10, R145, 0x41, RZ, 0xfc, !PT ;  /* 0x00000041910a7812 */ /* 0x000fe400078efcff */
[----:B------:R-:W-:Y:S02]  /*8f50*/  F2FP.SATFINITE.E5M2.F32.PACK_AB_MERGE_C R67, R67, R66, RZ ;  /* 0x000000424343723e */ /* 0x000fe400048060ff */
[C---:B------:R-:W-:Y:S01]  /*8f60*/  LEA.HI.X.SX32 R7, R3.reuse, R2, 0x1, P5 ;  /* 0x0000000203077211 */ /* 0x040fe200028f0eff */
[----:B------:R-:W-:Y:S01]  /*8f70*/  VIADD R3, R3, UR5 ;  /* 0x0000000503037c36 */ /* 0x000fe20008000000 */
[----:B0-----:R-:W-:Y:S01]  /*8f80*/  ISETP.LT.AND P6, PT, R10, UR4, !P0 ;  /* 0x000000040a007c0c */ /* 0x001fe2000c7c1270 */
[----:B------:R-:W0:Y:S01]  /*8f90*/  LDCU UR4, c[0x0][0x39c] ;  /* 0x00007380ff0477ac */ /* 0x000e220008000800 */
[----:B------:R-:W-:Y:S01]  /*8fa0*/  PRMT R10, R67, 0x9910, RZ ;  /* 0x00009910430a7816 */ /* 0x000fe200000000ff */
[----:B------:R5:W-:Y:S01]  /*8fb0*/  @P4 STG.E.U8 desc[UR18][R6.64], R67 ;  /* 0x0000004306004986 */ /* 0x000be2000c101112 */
[C---:B------:R-:W-:Y:S01]  /*8fc0*/  IADD3 R8, P4, PT, R3.reuse, R0, RZ ;  /* 0x0000000003087210 */ /* 0x040fe20007f9e0ff */
[----:B------:R-:W-:Y:S01]  /*8fd0*/  VIADD R11, R3, UR5 ;  /* 0x00000005030b7c36 */ /* 0x000fe20008000000 */
[----:B---3--:R-:W-:-:S02]  /*8fe0*/  LOP3.LUT R5, R145, 0x43, RZ, 0xfc, !PT ;  /* 0x0000004391057812 */ /* 0x008fc400078efcff */
[----:B------:R-:W-:Y:S02]  /*8ff0*/  LEA.HI.X.SX32 R9, R3, R2, 0x1, P4 ;  /* 0x0000000203097211 */ /* 0x000fe400020f0eff */
[----:B------:R-:W-:Y:S02]  /*9000*/  SHF.R.S32.HI R3, RZ, 0x8, R10 ;  /* 0x00000008ff037819 */ /* 0x000fe4000001140a */
[----:B------:R-:W-:Y:S02]  /*9010*/  IADD3 R4, P5, PT, R11, R0, RZ ;  /* 0x000000000b047210 */ /* 0x000fe40007fbe0ff */
[----:B------:R-:W-:Y:S01]  /*9020*/  F2FP.SATFINITE.E5M2.F32.PACK_AB_MERGE_C R69, R69, R68, RZ ;  /* 0x000000444545723e */ /* 0x000fe200048060ff */
[----:B------:R3:W-:Y:S01]  /*9030*/  @P2 STG.E.U8 desc[UR18][R8.64], R3 ;  /* 0x0000000308002986 */ /* 0x0007e2000c101112 */
[----:B-----5:R-:W-:Y:S02]  /*9040*/  LOP3.LUT R6, R145, 0x44, RZ, 0xfc, !PT ;  /* 0x0000004491067812 */ /* 0x020fe400078efcff */
[----:B--2---:R-:W-:Y:S01]  /*9050*/  ISETP.LT.AND P2, PT, R5, UR7, !P0 ;  /* 0x0000000705007c0c */ /* 0x004fe2000c741270 */
[----:B------:R-:W2:Y:S01]  /*9060*/  LDCU UR7, c[0x0][0x39c] ;  /* 0x00007380ff0777ac */ /* 0x000ea20008000800 */
[C---:B------:R-:W-:Y:S01]  /*9070*/  LEA.HI.X.SX32 R5, R11.reuse, R2, 0x1, P5 ;  /* 0x000000020b057211 */ /* 0x040fe200028f0eff */
[----:B------:R-:W-:Y:S01]  /*9080*/  VIADD R11, R11, UR5 ;  /* 0x000000050b0b7c36 */ /* 0x000fe20008000000 */
[----:B------:R-:W-:-:S02]  /*9090*/  LOP3.LUT R12, R145, 0x42, RZ, 0xfc, !PT ;  /* 0x00000042910c7812 */ /* 0x000fc400078efcff */
[----:B0-----:R-:W-:Y:S01]  /*90a0*/  ISETP.LT.AND P5, PT, R6, UR4, !P0 ;  /* 0x0000000406007c0c */ /* 0x001fe2000c7a1270 */
[----:B------:R-:W0:Y:S01]  /*90b0*/  LDCU UR4, c[0x0][0x39c] ;  /* 0x00007380ff0477ac */ /* 0x000e220008000800 */
[----:B------:R-:W-:Y:S01]  /*90c0*/  PRMT R7, R69, 0x9910, RZ ;  /* 0x0000991045077816 */ /* 0x000fe200000000ff */
[----:B------:R5:W-:Y:S01]  /*90d0*/  @P3 STG.E.U8 desc[UR18][R4.64], R69 ;  /* 0x0000004504003986 */ /* 0x000be2000c101112 */
[----:B-1----:R-:W-:Y:S01]  /*90e0*/  ISETP.LT.AND P4, PT, R12, UR6, !P0 ;  /* 0x000000060c007c0c */ /* 0x002fe2000c781270 */
[----:B------:R-:W1:Y:S01]  /*90f0*/  LDCU UR6, c[0x0][0x39c] ;  /* 0x00007380ff0677ac */ /* 0x000e620008000800 */
[C---:B------:R-:W-:Y:S01]  /*9100*/  IADD3 R6, P3, PT, R11.reuse, R0, RZ ;  /* 0x000000000b067210 */ /* 0x040fe20007f7e0ff */
[----:B---3--:R-:W-:Y:S01]  /*9110*/  VIADD R3, R11, UR5 ;  /* 0x000000050b037c36 */ /* 0x008fe20008000000 */
[----:B------:R-:W-:Y:S01]  /*9120*/  F2FP.SATFINITE.E5M2.F32.PACK_AB_MERGE_C R71, R71, R70, RZ ;  /* 0x000000464747723e */ /* 0x000fe200048060ff */
[----:B------:R-:W-:Y:S01]  /*9130*/  IMAD.MOV.U32 R9, RZ, RZ, R7 ;  /* 0x000000ffff097224 */ /* 0x000fe200078e0007 */
[----:B------:R-:W-:-:S02]  /*9140*/  LEA.HI.X.SX32 R7, R11, R2, 0x1, P3 ;  /* 0x000000020b077211 */ /* 0x000fc400018f0eff */
[C---:B------:R-:W-:Y:S02]  /*9150*/  IADD3 R8, P3, PT, R3.reuse, R0, RZ ;  /* 0x0000000003087210 */ /* 0x040fe40007f7e0ff */
[----:B------:R-:W-:Y:S02]  /*9160*/  SHF.R.S32.HI R11, RZ, 0x8, R9 ;  /* 0x00000008ff0b7819 */ /* 0x000fe40000011409 */
[C---:B------:R-:W-:Y:S01]  /*9170*/  LEA.HI.X.SX32 R9, R3.reuse, R2, 0x1, P3 ;  /* 0x0000000203097211 */ /* 0x040fe200018f0eff */
[----:B------:R-:W-:Y:S01]  /*9180*/  VIADD R3, R3, UR5 ;  /* 0x0000000503037c36 */ /* 0x000fe20008000000 */
[C---:B-----5:R-:W-:Y:S01]  /*9190*/  LOP3.LUT R4, R145.reuse, 0x45, RZ, 0xfc, !PT ;  /* 0x0000004591047812 */ /* 0x060fe200078efcff */
[----:B------:R3:W-:Y:S01]  /*91a0*/  @P6 STG.E.U8 desc[UR18][R6.64], R11 ;  /* 0x0000000b06006986 */ /* 0x0007e2000c101112 */
[----:B------:R-:W-:Y:S02]  /*91b0*/  LOP3.LUT R5, R145, 0x46, RZ, 0xfc, !PT ;  /* 0x0000004691057812 */ /* 0x000fe400078efcff */
[----:B0-----:R-:W-:Y:S01]  /*91c0*/  ISETP.LT.AND P3, PT, R4, UR4, !P0 ;  /* 0x0000000404007c0c */ /* 0x001fe2000c761270 */
[----:B------:R0:W-:Y:S01]  /*91d0*/  @P4 STG.E.U8 desc[UR18][R8.64], R71 ;  /* 0x0000004708004986 */ /* 0x0001e2000c101112 */
[----:B------:R-:W-:Y:S01]  /*91e0*/  PRMT R13, R71, 0x9910, RZ ;  /* 0x00009910470d7816 */ /* 0x000fe200000000ff */
[----:B------:R-:W5:Y:S01]  /*91f0*/  LDCU UR4, c[0x0][0x39c] ;  /* 0x00007380ff0477ac */ /* 0x000f620008000800 */
[----:B------:R-:W-:-:S02]  /*9200*/  IADD3 R4, P6, PT, R3, R0, RZ ;  /* 0x0000000003047210 */ /* 0x000fc40007fde0ff */
[----:B-1----:R-:W-:Y:S01]  /*9210*/  ISETP.LT.AND P4, PT, R5, UR6, !P0 ;  /* 0x0000000605007c0c */ /* 0x002fe2000c781270 */
[----:B------:R-:W1:Y:S01]  /*9220*/  LDCU UR6, c[0x0][0x39c] ;  /* 0x00007380ff0677ac */ /* 0x000e620008000800 */
[C---:B------:R-:W-:Y:S01]  /*9230*/  LEA.HI.X.SX32 R5, R3.reuse, R2, 0x1, P6 ;  /* 0x0000000203057211 */ /* 0x040fe200030f0eff */
[----:B------:R-:W-:Y:S01]  /*9240*/  VIADD R3, R3, UR5 ;  /* 0x0000000503037c36 */ /* 0x000fe20008000000 */
[----:B------:R-:W-:Y:S02]  /*9250*/  SHF.R.S32.HI R13, RZ, 0x8, R13 ;  /* 0x00000008ff0d7819 */ /* 0x000fe4000001140d */
[----:B------:R-:W-:Y:S01]  /*9260*/  F2FP.SATFINITE.E5M2.F32.PACK_AB_MERGE_C R73, R73, R72, RZ ;  /* 0x000000484949723e */ /* 0x000fe200048060ff */
[----:B---3--:R-:W-:Y:S01]  /*9270*/  VIADD R11, R3, UR5 ;  /* 0x00000005030b7c36 */ /* 0x008fe20008000000 */
[----:B------:R-:W-:Y:S01]  /*9280*/  LOP3.LUT R10, R145, 0x47, RZ, 0xfc, !PT ;  /* 0x00000047910a7812 */ /* 0x000fe200078efcff */
[----:B------:R3:W-:Y:S01]  /*9290*/  @P2 STG.E.U8 desc[UR18][R4.64], R13 ;  /* 0x0000000d04002986 */ /* 0x0007e2000c101112 */
[----:B------:R-:W-:-:S02]  /*92a0*/  IADD3 R6, P2, PT, R3, R0, RZ ;  /* 0x0000000003067210 */ /* 0x000fc40007f5e0ff */
[----:B0-----:R-:W-:Y:S02]  /*92b0*/  PRMT R9, R73, 0x9910, RZ ;  /* 0x0000991049097816 */ /* 0x001fe400000000ff */
[----:B------:R-:W-:Y:S02]  /*92c0*/  LEA.HI.X.SX32 R7, R3, R2, 0x1, P2 ;  /* 0x0000000203077211 */ /* 0x000fe400010f0eff */
[C---:B------:R-:W-:Y:S01]  /*92d0*/  IADD3 R8, P2, PT, R11.reuse, R0, RZ ;  /* 0x000000000b087210 */ /* 0x040fe20007f5e0ff */
[----:B------:R-:W-:Y:S01]  /*92e0*/  IMAD.MOV.U32 R3, RZ, RZ, R9 ;  /* 0x000000ffff037224 */ /* 0x000fe200078e0009 */
[----:B--2---:R-:W-:Y:S01]  /*92f0*/  ISETP.LT.AND P6, PT, R10, UR7, !P0 ;  /* 0x000000070a007c0c */ /* 0x004fe2000c7c1270 */
[----:B------:R0:W-:Y:S01]  /*9300*/  @P5 STG.E.U8 desc[UR18][R6.64], R73 ;  /* 0x0000004906005986 */ /* 0x0001e2000c101112 */
[C---:B------:R-:W-:Y:S01]  /*9310*/  LEA.HI.X.SX32 R9, R11.reuse, R2, 0x1, P2 ;  /* 0x000000020b097211 */ /* 0x040fe200010f0eff */
[----:B------:R-:W-:Y:S01]  /*9320*/  VIADD R11, R11, UR5 ;  /* 0x000000050b0b7c36 */ /* 0x000fe20008000000 */
[----:B------:R-:W-:Y:S01]  /*9330*/  SHF.R.S32.HI R3, RZ, 0x8, R3 ;  /* 0x00000008ff037819 */ /* 0x000fe20000011403 */
[----:B------:R-:W2:Y:S01]  /*9340*/  LDCU UR7, c[0x0][0x39c] ;  /* 0x00007380ff0777ac */ /* 0x000ea20008000800 */
[----:B---3--:R-:W-:-:S02]  /*9350*/  LOP3.LUT R5, R145, 0x49, RZ, 0xfc, !PT ;  /* 0x0000004991057812 */ /* 0x008fc400078efcff */
[----:B------:R-:W-:Y:S01]  /*9360*/  LOP3.LUT R10, R145, 0x48, RZ, 0xfc, !PT ;  /* 0x00000048910a7812 */ /* 0x000fe200078efcff */
[----:B------:R3:W-:Y:S01]  /*9370*/  @P3 STG.E.U8 desc[UR18][R8.64], R3 ;  /* 0x0000000308003986 */ /* 0x0007e2000c101112 */
[----:B------:R-:W-:Y:S02]  /*9380*/  IADD3 R4, P5, PT, R11, R0, RZ ;  /* 0x000000000b047210 */ /* 0x000fe40007fbe0ff */
[----:B------:R-:W-:Y:S02]  /*9390*/  F2FP.SATFINITE.E5M2.F32.PACK_AB_MERGE_C R75, R75, R74, RZ ;  /* 0x0000004a4b4b723e */ /* 0x000fe400048060ff */
[----:B-1----:R-:W-:Y:S01]  /*93a0*/  ISETP.LT.AND P3, PT, R5, UR6, !P0 ;  /* 0x0000000605007c0c */ /* 0x002fe2000c761270 */
[----:B------:R-:W1:Y:S01]  /*93b0*/  LDCU UR6, c[0x0][0x39c] ;  /* 0x00007380ff0677ac */ /* 0x000e620008000800 */
[----:B-----5:R-:W-:Y:S02]  /*93c0*/  ISETP.LT.AND P2, PT, R10, UR4, !P0 ;  /* 0x000000040a007c0c */ /* 0x020fe4000c741270 */
[C---:B------:R-:W-:Y:S01]  /*93d0*/  LEA.HI.X.SX32 R5, R11.reuse, R2, 0x1, P5 ;  /* 0x000000020b057211 */ /* 0x040fe200028f0eff */
[----:B------:R-:W5:Y:S01]  /*93e0*/  LDCU UR4, c[0x0][0x39c] ;  /* 0x00007380ff0477ac */ /* 0x000f620008000800 */
[----:B------:R-:W-:Y:S01]  /*93f0*/  VIADD R11, R11, UR5 ;  /* 0x000000050b0b7c36 */ /* 0x000fe20008000000 */
[----:B0-----:R-:W-:-:S02]  /*9400*/  PRMT R7, R75, 0x9910, RZ ;  /* 0x000099104b077816 */ /* 0x001fc400000000ff */
        /* <DEDUP_REMOVED lines=15> */
[----:B-----5:R-:W-:Y:S01]  /*9500*/  ISETP.LT.AND P4, PT, R10, UR4, !P0 ;  /* 0x000000040a007c0c */ /* 0x020fe2000c781270 */
[----:B------:R-:W5:Y:S01]  /*9510*/  LDCU UR4, c[0x0][0x39c] ;  /* 0x00007380ff0477ac */ /* 0x000f620008000800 */
        /* <DEDUP_REMOVED lines=14> */
[----:B------:R-:W-:Y:S02]  /*9600*/  LOP3.LUT R8, R145, 0x4d, RZ, 0xfc, !PT ;  /* 0x0000004d91087812 */ /* 0x000fe400078efcff */
[----:B------:R-:W-:Y:S01]  /*9610*/  LEA.HI.X.SX32 R7, R3, R2, 0x1, P3 ;  /* 0x0000000203077211 */ /* 0x000fe200018f0eff */
[----:B------:R-:W-:Y:S01]  /*9620*/  IMAD.MOV.U32 R3, RZ, RZ, R10 ;  /* 0x000000ffff037224 */ /* 0x000fe200078e000a */
[----:B-----5:R-:W-:Y:S01]  /*9630*/  ISETP.LT.AND P3, PT, R8, UR4, !P0 ;  /* 0x0000000408007c0c */ /* 0x020fe2000c761270 */
[----:B------:R-:W2:Y:S01]  /*9640*/  LDCU UR4, c[0x0][0x39c] ;  /* 0x00007380ff0477ac */ /* 0x000ea20008000800 */
        /* <DEDUP_REMOVED lines=8> */
[----:B0-----:R-:W-:Y:S02]  /*96d0*/  LOP3.LUT R5, R145, 0x4f, RZ, 0xfc, !PT ;  /* 0x0000004f91057812 */ /* 0x001fe400078efcff */
        /* <DEDUP_REMOVED lines=8> */
[----:B-----5:R-:W-:Y:S01]  /*9760*/  LOP3.LUT R7, R145, 0x50, RZ, 0xfc, !PT ;  /* 0x0000005091077812 */ /* 0x020fe200078efcff */
[----:B------:R5:W-:Y:S01]  /*9770*/  @P2 STG.E.U8 desc[UR18][R4.64], R81 ;  /* 0x0000005104002986 */ /* 0x000be2000c101112 */
[----:B------:R-:W-:Y:S01]  /*9780*/  IADD3 R6, P2, PT, R11, R0, RZ ;  /* 0x000000000b067210 */ /* 0x000fe20007f5e0ff */
[----:B0-----:R-:W-:Y:S01]  /*9790*/  IMAD.MOV.U32 R8, RZ, RZ, R10 ;  /* 0x000000ffff087224 */ /* 0x001fe200078e000a */
[----:B--2---:R-:W-:Y:S01]  /*97a0*/  ISETP.LT.AND P4, PT, R7, UR4, !P0 ;  /* 0x0000000407007c0c */ /* 0x004fe2000c781270 */
        /* <DEDUP_REMOVED lines=15> */
[C---:B-----5:R-:W-:Y:S01]  /*98a0*/  IADD3 R4, P5, PT, R3.reuse, R0, RZ ;  /* 0x0000000003047210 */ /* 0x060fe20007fbe0ff */
[----:B--2---:R-:W-:Y:S01]  /*98b0*/  VIADD R11, R3, UR5 ;  /* 0x00000005030b7c36 */ /* 0x004fe20008000000 */
        /* <DEDUP_REMOVED lines=306> */
[----:B------:R-:W-:Y:S02]  /*abe0*/  F2FP.SATFINITE.E5M2.F32.PACK_AB_MERGE_C R119, R119, R118, RZ ;  /* 0x000000767777723e */ /* 0x000fe400048060ff */
[----:B---3--:R-:W-:Y:S01]  /*abf0*/  ISETP.LT.AND P5, PT, R9, UR7, !P0 ;  /* 0x0000000709007c0c */ /* 0x008fe2000c7a1270 */
[----:B------:R-:W3:Y:S01]  /*ac00*/  LDCU UR7, c[0x0][0x39c] ;  /* 0x00007380ff0777ac */ /* 0x000ee20008000800 */
[C---:B------:R-:W-:Y:S01]  /*ac10*/  LEA.HI.X.SX32 R9, R3.reuse, R2, 0x1, P3 ;  /* 0x0000000203097211 */ /* 0x040fe200018f0eff */
[----:B------:R-:W-:Y:S01]  /*ac20*/  VIADD R3, R3, UR5 ;  /* 0x0000000503037c36 */ /* 0x000fe20008000000 */
[----:B-----5:R-:W-:Y:S02]  /*ac30*/  PRMT R5, R119, 0x9910, RZ ;  /* 0x0000991077057816 */ /* 0x020fe400000000ff */
[----:B------:R-:W-:Y:S01]  /*ac40*/  LOP3.LUT R10, R145, 0x76, RZ, 0xfc, !PT ;  /* 0x00000076910a7812 */ /* 0x000fe200078efcff */
[----:B------:R5:W-:Y:S01]  /*ac50*/  @P4 STG.E.U8 desc[UR18][R8.64], R119 ;  /* 0x0000007708004986 */ /* 0x000be2000c101112 */
[C---:B------:R-:W-:Y:S01]  /*ac60*/  IADD3 R4, P4, PT, R3.reuse, R0, RZ ;  /* 0x0000000003047210 */ /* 0x040fe20007f9e0ff */
[----:B--2---:R-:W-:Y:S01]  /*ac70*/  IMAD.MOV.U32 R6, RZ, RZ, R5 ;  /* 0x000000ffff067224 */ /* 0x004fe200078e0005 */
[----:B-1----:R-:W-:Y:S01]  /*ac80*/  ISETP.LT.AND P3, PT, R10, UR6, !P0 ;  /* 0x000000060a007c0c */ /* 0x002fe2000c761270 */
[C---:B------:R-:W-:Y:S01]  /*ac90*/  VIADD R11, R3.reuse, UR5 ;  /* 0x00000005030b7c36 */ /* 0x040fe20008000000 */
[----:B------:R-:W-:Y:S01]  /*aca0*/  LEA.HI.X.SX32 R5, R3, R2, 0x1, P4 ;  /* 0x0000000203057211 */ /* 0x000fe200020f0eff */
[----:B------:R-:W1:Y:S01]  /*acb0*/  LDCU UR6, c[0x0][0x39c] ;  /* 0x00007380ff0677ac */ /* 0x000e620008000800 */
[----:B------:R-:W-:-:S02]  /*acc0*/  SHF.R.S32.HI R3, RZ, 0x8, R6 ;  /* 0x00000008ff037819 */ /* 0x000fc40000011406 */
[----:B------:R-:W-:Y:S02]  /*acd0*/  IADD3 R6, P4, PT, R11, R0, RZ ;  /* 0x000000000b067210 */ /* 0x000fe40007f9e0ff */
[----:B------:R-:W-:Y:S01]  /*ace0*/  F2FP.SATFINITE.E5M2.F32.PACK_AB_MERGE_C R121, R121, R120, RZ ;  /* 0x000000787979723e */ /* 0x000fe200048060ff */
[----:B------:R2:W-:Y:S01]  /*acf0*/  @P6 STG.E.U8 desc[UR18][R4.64], R3 ;  /* 0x0000000304006986 */ /* 0x0005e2000c101112 */
[C---:B------:R-:W-:Y:S01]  /*ad00*/  LEA.HI.X.SX32 R7, R11.reuse, R2, 0x1, P4 ;  /* 0x000000020b077211 */ /* 0x040fe200020f0eff */
[----:B------:R-:W-:Y:S01]  /*ad10*/  VIADD R11, R11, UR5 ;  /* 0x000000050b0b7c36 */ /* 0x000fe20008000000 */
[C---:B------:R-:W-:Y:S02]  /*ad20*/  LOP3.LUT R10, R145.reuse, 0x77, RZ, 0xfc, !PT ;  /* 0x00000077910a7812 */ /* 0x040fe400078efcff */
[----:B------:R-:W-:Y:S01]  /*ad30*/  LOP3.LUT R13, R145, 0x78, RZ, 0xfc, !PT ;  /* 0x00000078910d7812 */ /* 0x000fe200078efcff */
[----:B------:R1:W-:Y:S01]  /*ad40*/  @P2 STG.E.U8 desc[UR18][R6.64], R121 ;  /* 0x0000007906002986 */ /* 0x0003e2000c101112 */
[----:B0-----:R-:W-:Y:S01]  /*ad50*/  ISETP.LT.AND P4, PT, R10, UR4, !P0 ;  /* 0x000000040a007c0c */ /* 0x001fe2000c781270 */
[----:B------:R-:W0:Y:S01]  /*ad60*/  LDCU UR4, c[0x0][0x39c] ;  /* 0x00007380ff0477ac */ /* 0x000e220008000800 */
[----:B------:R-:W-:-:S02]  /*ad70*/  PRMT R10, R121, 0x9910, RZ ;  /* 0x00009910790a7816 */ /* 0x000fc400000000ff */
[C---:B-----5:R-:W-:Y:S02]  /*ad80*/  IADD3 R8, P2, PT, R11.reuse, R0, RZ ;  /* 0x000000000b087210 */ /* 0x060fe40007f5e0ff */
[----:B--2---:R-:W-:Y:S02]  /*ad90*/  SHF.R.S32.HI R3, RZ, 0x8, R10 ;  /* 0x00000008ff037819 */ /* 0x004fe4000001140a */
[C---:B------:R-:W-:Y:S01]  /*ada0*/  LEA.HI.X.SX32 R9, R11.reuse, R2, 0x1, P2 ;  /* 0x000000020b097211 */ /* 0x040fe200010f0eff */
[----:B------:R-:W-:Y:S01]  /*adb0*/  VIADD R11, R11, UR5 ;  /* 0x000000050b0b7c36 */ /* 0x000fe20008000000 */
[----:B------:R-:W-:Y:S02]  /*adc0*/  F2FP.SATFINITE.E5M2.F32.PACK_AB_MERGE_C R123, R123, R122, RZ ;  /* 0x0000007a7b7b723e */ /* 0x000fe400048060ff */
[----:B-1----:R-:W-:Y:S01]  /*add0*/  LOP3.LUT R6, R145, 0x7a, RZ, 0xfc, !PT ;  /* 0x0000007a91067812 */ /* 0x002fe200078efcff */
[----:B------:R1:W-:Y:S01]  /*ade0*/  @P5 STG.E.U8 desc[UR18][R8.64], R3 ;  /* 0x0000000308005986 */ /* 0x0003e2000c101112 */
[----:B------:R-:W-:-:S02]  /*adf0*/  IADD3 R4, P5, PT, R11, R0, RZ ;  /* 0x000000000b047210 */ /* 0x000fc40007fbe0ff */
[----:B------:R-:W-:Y:S01]  /*ae00*/  ISETP.LT.AND P2, PT, R13, UR6, !P0 ;  /* 0x000000060d007c0c */ /* 0x000fe2000c741270 */
[----:B------:R-:W2:Y:S01]  /*ae10*/  LDCU UR6, c[0x0][0x39c] ;  /* 0x00007380ff0677ac */ /* 0x000ea20008000800 */
[C---:B------:R-:W-:Y:S01]  /*ae20*/  LEA.HI.X.SX32 R5, R11.reuse, R2, 0x1, P5 ;  /* 0x000000020b057211 */ /* 0x040fe200028f0eff */
[----:B------:R-:W-:Y:S01]  /*ae30*/  VIADD R11, R11, UR5 ;  /* 0x000000050b0b7c36 */ /* 0x000fe20008000000 */
[----:B0-----:R-:W-:Y:S01]  /*ae40*/  ISETP.LT.AND P5, PT, R6, UR4, !P0 ;  /* 0x0000000406007c0c */ /* 0x001fe2000c7a1270 */
[----:B------:R-:W0:Y:S01]  /*ae50*/  LDCU UR4, c[0x0][0x39c] ;  /* 0x00007380ff0477ac */ /* 0x000e220008000800 */
[----:B------:R-:W-:Y:S01]  /*ae60*/  PRMT R13, R123, 0x9910, RZ ;  /* 0x000099107b0d7816 */ /* 0x000fe200000000ff */
[----:B------:R5:W-:Y:S01]  /*ae70*/  @P3 STG.E.U8 desc[UR18][R4.64], R123 ;  /* 0x0000007b04003986 */ /* 0x000be2000c101112 */
[C---:B------:R-:W-:Y:S01]  /*ae80*/  IADD3 R6, P3, PT, R11.reuse, R0, RZ ;  /* 0x000000000b067210 */ /* 0x040fe20007f7e0ff */
[----:B-1----:R-:W-:Y:S01]  /*ae90*/  VIADD R3, R11, UR5 ;  /* 0x000000050b037c36 */ /* 0x002fe20008000000 */
[----:B------:R-:W-:-:S02]  /*aea0*/  SHF.R.S32.HI R13, RZ, 0x8, R13 ;  /* 0x00000008ff0d7819 */ /* 0x000fc4000001140d */
[----:B------:R-:W-:Y:S02]  /*aeb0*/  LEA.HI.X.SX32 R7, R11, R2, 0x1, P3 ;  /* 0x000000020b077211 */ /* 0x000fe400018f0eff */
        /* <DEDUP_REMOVED lines=8> */
[----:B--2---:R-:W-:Y:S01]  /*af40*/  ISETP.LT.AND P4, PT, R11, UR6, !P0 ;  /* 0x000000060b007c0c */ /* 0x004fe2000c781270 */
[C---:B------:R-:W-:Y:S01]  /*af50*/  VIADD R11, R3.reuse, UR5 ;  /* 0x00000005030b7c36 */ /* 0x040fe20008000000 */
[----:B-----5:R-:W-:Y:S01]  /*af60*/  IADD3 R4, P2, PT, R3, R0, RZ ;  /* 0x0000000003047210 */ /* 0x020fe20007f5e0ff */
[----:B------:R-:W2:Y:S01]  /*af70*/  LDCU UR6, c[0x0][0x39c] ;  /* 0x00007380ff0677ac */ /* 0x000ea20008000800 */
[----:B---3--:R-:W-:-:S02]  /*af80*/  ISETP.LT.AND P6, PT, R12, UR7, !P0 ;  /* 0x000000070c007c0c */ /* 0x008fc4000c7c1270 */
[----:B------:R-:W-:Y:S01]  /*af90*/  LEA.HI.X.SX32 R5, R3, R2, 0x1, P2 ;  /* 0x0000000203057211 */ /* 0x000fe200010f0eff */
[----:B------:R-:W-:Y:S01]  /*afa0*/  VIADD R3, R11, UR5 ;  /* 0x000000050b037c36 */ /* 0x000fe20008000000 */
[----:B------:R-:W-:Y:S02]  /*afb0*/  PRMT R19, R125, 0x9910, RZ ;  /* 0x000099107d137816 */ /* 0x000fe400000000ff */
[----:B------:R-:W-:Y:S01]  /*afc0*/  LOP3.LUT R10, R145, 0x7c, RZ, 0xfc, !PT ;  /* 0x0000007c910a7812 */ /* 0x000fe200078efcff */
[----:B-1----:R-:W-:Y:S01]  /*afd0*/  VIADD R13, R3, UR5 ;  /* 0x00000005030d7c36 */ /* 0x002fe20008000000 */
[----:B------:R-:W-:Y:S02]  /*afe0*/  SHF.R.S32.HI R19, RZ, 0x8, R19 ;  /* 0x00000008ff137819 */ /* 0x000fe40000011413 */
[----:B0-----:R-:W-:Y:S01]  /*aff0*/  ISETP.LT.AND P3, PT, R10, UR4, !P0 ;  /* 0x000000040a007c0c */ /* 0x001fe2000c761270 */
[----:B------:R-:W-:Y:S01]  /*b000*/  VIADD R15, R13, UR5 ;  /* 0x000000050d0f7c36 */ /* 0x000fe20008000000 */
[----:B------:R-:W0:Y:S01]  /*b010*/  LDCU UR4, c[0x0][0x39c] ;  /* 0x00007380ff0477ac */ /* 0x000e220008000800 */
[----:B------:R1:W-:Y:S01]  /*b020*/  @P6 STG.E.U8 desc[UR18][R4.64], R19 ;  /* 0x0000001304006986 */ /* 0x0003e2000c101112 */
[-C--:B------:R-:W-:Y:S01]  /*b030*/  IADD3 R6, P2, PT, R11, R0.reuse, RZ ;  /* 0x000000000b067210 */ /* 0x080fe20007f5e0ff */
[----:B------:R-:W-:Y:S01]  /*b040*/  VIADD R17, R15, UR5 ;  /* 0x000000050f117c36 */ /* 0x000fe20008000000 */
[----:B------:R-:W-:-:S02]  /*b050*/  IADD3 R8, P6, PT, R3, R0, RZ ;  /* 0x0000000003087210 */ /* 0x000fc40007fde0ff */
[-C--:B------:R-:W-:Y:S02]  /*b060*/  LEA.HI.X.SX32 R7, R11, R2.reuse, 0x1, P2 ;  /* 0x000000020b077211 */ /* 0x080fe400010f0eff */
[----:B------:R-:W-:Y:S01]  /*b070*/  LEA.HI.X.SX32 R9, R3, R2, 0x1, P6 ;  /* 0x0000000203097211 */ /* 0x000fe200030f0eff */
[----:B------:R-:W-:Y:S01]  /*b080*/  VIADD R3, R17, UR5 ;  /* 0x0000000511037c36 */ /* 0x000fe20008000000 */
[-C--:B------:R-:W-:Y:S02]  /*b090*/  IADD3 R10, P2, PT, R13, R0.reuse, RZ ;  /* 0x000000000d0a7210 */ /* 0x080fe40007f5e0ff */
[----:B------:R-:W-:Y:S02]  /*b0a0*/  IADD3 R12, P6, PT, R15, R0, RZ ;  /* 0x000000000f0c7210 */ /* 0x000fe40007fde0ff */
[----:B------:R-:W-:Y:S02]  /*b0b0*/  F2FP.SATFINITE.E5M2.F32.PACK_AB_MERGE_C R127, R127, R126, RZ ;  /* 0x0000007e7f7f723e */ /* 0x000fe400048060ff */
[----:B------:R-:W-:-:S02]  /*b0c0*/  LEA.HI.X.SX32 R11, R13, R2, 0x1, P2 ;  /* 0x000000020d0b7211 */ /* 0x000fc400010f0eff */
[----:B------:R-:W-:Y:S01]  /*b0d0*/  LEA.HI.X.SX32 R13, R15, R2, 0x1, P6 ;  /* 0x000000020f0d7211 */ /* 0x000fe200030f0eff */
[----:B------:R3:W-:Y:S01]  /*b0e0*/  @P5 STG.E.U8 desc[UR18][R6.64], R127 ;  /* 0x0000007f06005986 */ /* 0x0007e2000c101112 */
[----:B------:R-:W-:Y:S02]  /*b0f0*/  IADD3 R14, P6, PT, R3, R0, RZ ;  /* 0x00000000030e7210 */ /* 0x000fe40007fde0ff */
[----:B------:R-:W-:Y:S02]  /*b100*/  LOP3.LUT R16, R145, 0x7d, RZ, 0xfc, !PT ;  /* 0x0000007d91107812 */ /* 0x000fe400078efcff */
[----:B-1----:R-:W-:Y:S02]  /*b110*/  PRMT R5, R127, 0x9910, RZ ;  /* 0x000099107f057816 */ /* 0x002fe400000000ff */
[----:B------:R-:W-:Y:S02]  /*b120*/  LOP3.LUT R145, R145, 0x7e, RZ, 0xfc, !PT ;  /* 0x0000007e91917812 */ /* 0x000fe400078efcff */
[----:B------:R-:W-:Y:S01]  /*b130*/  LEA.HI.X.SX32 R15, R3, R2, 0x1, P6 ;  /* 0x00000002030f7211 */ /* 0x000fe200030f0eff */
[----:B------:R-:W-:Y:S01]  /*b140*/  IMAD.MOV.U32 R3, RZ, RZ, R5 ;  /* 0x000000ffff037224 */ /* 0x000fe200078e0005 */
[----:B------:R-:W-:-:S02]  /*b150*/  IADD3 R4, P6, PT, R17, R0, RZ ;  /* 0x0000000011047210 */ /* 0x000fc40007fde0ff */
[----:B0-----:R-:W-:Y:S02]  /*b160*/  ISETP.LT.AND P2, PT, R16, UR4, !P0 ;  /* 0x0000000410007c0c */ /* 0x001fe4000c741270 */
[----:B------:R-:W-:Y:S02]  /*b170*/  F2FP.SATFINITE.E5M2.F32.PACK_AB_MERGE_C R129, R129, R128, RZ ;  /* 0x000000808181723e */ /* 0x000fe400048060ff */
[----:B--2---:R-:W-:Y:S02]  /*b180*/  ISETP.LT.AND P0, PT, R145, UR6, !P0 ;  /* 0x0000000691007c0c */ /* 0x004fe4000c701270 */
[----:B------:R-:W-:Y:S02]  /*b190*/  F2FP.SATFINITE.E5M2.F32.PACK_AB_MERGE_C R131, R131, R130, RZ ;  /* 0x000000828383723e */ /* 0x000fe400048060ff */
[----:B------:R-:W-:Y:S02]  /*b1a0*/  LEA.HI.X.SX32 R5, R17, R2, 0x1, P6 ;  /* 0x0000000211057211 */ /* 0x000fe400030f0eff */
[----:B------:R-:W-:-:S02]  /*b1b0*/  PRMT R17, R129, 0x9910, RZ ;  /* 0x0000991081117816 */ /* 0x000fc400000000ff */
[----:B------:R-:W-:Y:S02]  /*b1c0*/  SHF.R.S32.HI R3, RZ, 0x8, R3 ;  /* 0x00000008ff037819 */ /* 0x000fe40000011403 */
[----:B------:R-:W-:Y:S02]  /*b1d0*/  PRMT R19, R131, 0x9910, RZ ;  /* 0x0000991083137816 */ /* 0x000fe400000000ff */
[----:B------:R-:W-:Y:S01]  /*b1e0*/  SHF.R.S32.HI R17, RZ, 0x8, R17 ;  /* 0x00000008ff117819 */ /* 0x000fe20000011411 */
[----:B------:R3:W-:Y:S01]  /*b1f0*/  @P4 STG.E.U8 desc[UR18][R8.64], R3 ;  /* 0x0000000308004986 */ /* 0x0007e2000c101112 */
[----:B------:R-:W-:-:S03]  /*b200*/  SHF.R.S32.HI R19, RZ, 0x8, R19 ;  /* 0x00000008ff137819 */ /* 0x000fc60000011413 */
[----:B------:R3:W-:Y:S04]  /*b210*/  @P3 STG.E.U8 desc[UR18][R10.64], R129 ;  /* 0x000000810a003986 */ /* 0x0007e8000c101112 */
[----:B------:R3:W-:Y:S04]  /*b220*/  @P2 STG.E.U8 desc[UR18][R12.64], R17 ;  /* 0x000000110c002986 */ /* 0x0007e8000c101112 */
[----:B------:R3:W-:Y:S04]  /*b230*/  @P0 STG.E.U8 desc[UR18][R4.64], R131 ;  /* 0x0000008304000986 */ /* 0x0007e8000c101112 */
[----:B------:R3:W-:Y:S01]  /*b240*/  @P1 STG.E.U8 desc[UR18][R14.64], R19 ;  /* 0x000000130e001986 */ /* 0x0007e2000c101112 */
[----:B----4-:R-:W-:Y:S06]  /*b250*/  BAR.SYNC.DEFER_BLOCKING 0x0 ;  /* 0x0000000000007b1d */ /* 0x010fec0000010000 */
[----:B------:R-:W-:Y:S05]  /*b260*/  BRA.U UP0, `(.L_x_13) ;  /* 0x0000000100a07547 */ /* 0x000fea000b800000 */
[----:B------:R-:W0:Y:S01]  /*b270*/  S2UR UR5, SR_CgaCtaId ;  /* 0x00000000000579c3 */ /* 0x000e220000008800 */
[----:B------:R-:W-:Y:S01]  /*b280*/  NOP ;  /* 0x0000000000007918 */ /* 0x000fe20000000000 */
[----:B------:R-:W-:Y:S01]  /*b290*/  UMOV UR4, 0x50 ;  /* 0x0000005000047882 */ /* 0x000fe20000000000 */
[----:B------:R-:W-:Y:S02]  /*b2a0*/  IMAD.U32 R0, RZ, RZ, UR17 ;  /* 0x00000011ff007e24 */ /* 0x000fe4000f8e00ff */
[----:B---3--:R-:W-:Y:S02]  /*b2b0*/  IMAD.MOV.U32 R3, RZ, RZ, 0xf ;  /* 0x0000000fff037424 */ /* 0x008fe400078e00ff */
[----:B------:R-:W-:Y:S01]  /*b2c0*/  IMAD.MOV.U32 R7, RZ, RZ, 0x1 ;  /* 0x00000001ff077424 */ /* 0x000fe200078e00ff */
[----:B------:R-:W-:-:S04]  /*b2d0*/  LOP3.LUT R0, R0, 0xffff, RZ, 0xc0, !PT ;  /* 0x0000ffff00007812 */ /* 0x000fc800078ec0ff */
[----:B------:R-:W-:-:S05]  /*b2e0*/  SHF.R.U32.HI R0, RZ, 0x5, R0 ;  /* 0x00000005ff007819 */ /* 0x000fca0000011600 */
[----:B------:R-:W-:Y:S01]  /*b2f0*/  VIADD R2, R0, 0x10 ;  /* 0x0000001000027836 */ /* 0x000fe20000000000 */
[----:B------:R-:W-:Y:S01]  /*b300*/  SHF.L.U32 R0, R3, R0, RZ ;  /* 0x0000000003007219 */ /* 0x000fe200000006ff */
[----:B0-----:R-:W-:-:S03]  /*b310*/  ULEA UR6, UR5, UR4, 0x18 ;  /* 0x0000000405067291 */ /* 0x001fc6000f8ec0ff */
[----:B------:R-:W-:-:S04]  /*b320*/  SHF.L.U32 R3, R7, R2, RZ ;  /* 0x0000000207037219 */ /* 0x000fc800000006ff */
[----:B------:R-:W-:Y:S02]  /*b330*/  LOP3.LUT R0, R3, R0, RZ, 0xfc, !PT ;  /* 0x0000000003007212 */ /* 0x000fe400078efcff */
[----:B------:R-:W0:Y:S02]  /*b340*/  LDS R5, [UR6] ;  /* 0x00000006ff057984 */ /* 0x000e240008000800 */
[C---:B------:R-:W-:Y:S02]  /*b350*/  LOP3.LUT R2, R0.reuse, 0xffff, RZ, 0xc0, !PT ;  /* 0x0000ffff00027812 */ /* 0x040fe400078ec0ff */
[----:B0-----:R-:W-:-:S04]  /*b360*/  LOP3.LUT R3, R0, 0xffff, R5, 0x80, !PT ;  /* 0x0000ffff00037812 */ /* 0x001fc800078e8005 */
[----:B------:R-:W-:-:S13]  /*b370*/  ISETP.NE.AND P0, PT, R3, R2, PT ;  /* 0x000000020300720c */ /* 0x000fda0003f05270 */
[----:B------:R-:W-:Y:S05]  /*b380*/  @P0 BRA `(.L_x_14) ;  /* 0x0000000000500947 */ /* 0x000fea0003800000 */
[----:B------:R-:W-:Y:S02]  /*b390*/  SHF.R.U32.HI R5, RZ, 0x10, R5 ;  /* 0x00000010ff057819 */ /* 0x000fe40000011605 */
[----:B------:R-:W-:-:S04]  /*b3a0*/  SHF.R.U32.HI R2, RZ, 0x10, R0 ;  /* 0x00000010ff027819 */ /* 0x000fc80000011600 */
[----:B------:R-:W-:-:S04]  /*b3b0*/  LOP3.LUT R5, R5, R2, RZ, 0xc0, !PT ;  /* 0x0000000205057212 */ /* 0x000fc800078ec0ff */
[----:B------:R-:W-:-:S13]  /*b3c0*/  ISETP.NE.AND P0, PT, R5, R2, PT ;  /* 0x000000020500720c */ /* 0x000fda0003f05270 */
[----:B------:R-:W-:Y:S05]  /*b3d0*/  @P0 BRA `(.L_x_15) ;  /* 0x0000000000300947 */ /* 0x000fea0003800000 */
[----:B------:R-:W-:Y:S01]  /*b3e0*/  R2UR UR4, R0 ;  /* 0x00000000000472ca */ /* 0x000fe200000e0000 */
[----:B------:R-:W-:Y:S01]  /*b3f0*/  VOTEU.ANY UR5, UPT, PT ;  /* 0x0000000000057886 */ /* 0x000fe200038e0100 */
[----:B------:R-:W0:Y:S01]  /*b400*/  S2R R0, SR_LANEID ;  /* 0x0000000000007919 */ /* 0x000e220000000000 */
[----:B------:R-:W-:-:S10]  /*b410*/  UFLO.U32 UR5, UR5 ;  /* 0x00000005000572bd */ /* 0x000fd400080e0000 */
[----:B------:R-:W-:-:S06]  /*b420*/  ULOP3.LUT UR4, URZ, UR4, URZ, 0x33, !UPT ;  /* 0x00000004ff047292 */ /* 0x000fcc000f8e33ff */
[----:B------:R-:W-:-:S04]  /*b430*/  IMAD.U32 R2, RZ, RZ, UR4 ;  /* 0x00000004ff027e24 */ /* 0x000fc8000f8e00ff */
[----:B------:R-:W1:Y:S02]  /*b440*/  REDUX UR7, R2 ;  /* 0x00000000020773c4 */ /* 0x000e640000000000 */
[----:B------:R2:W-:Y:S01]  /*b450*/  UTCATOMSWS.AND URZ, UR4 ;  /* 0x0000000400ff79e3 */ /* 0x0005e20008000000 */
[----:B0-----:R-:W-:Y:S01]  /*b460*/  ISETP.EQ.U32.AND P0, PT, R0, UR5, PT ;  /* 0x0000000500007c0c */ /* 0x001fe2000bf02070 */
[----:B-1----:R-:W-:-:S12]  /*b470*/  IMAD.U32 R0, RZ, RZ, UR7 ;  /* 0x00000007ff007e24 */ /* 0x002fd8000f8e00ff */
[----:B------:R2:W-:Y:S01]  /*b480*/  @P0 ATOMS.AND RZ, [UR6], R0 ;  /* 0x00000000ffff098c */ /* 0x0005e2000a800006 */
[----:B------:R-:W-:Y:S05]  /*b490*/  BRA `(.L_x_13) ;  /* 0x0000000000147947 */ /* 0x000fea0003800000 */
.L_x_15:
[----:B------:R-:W-:-:S07]  /*b4a0*/  MOV R2, 0xb4c0 ;  /* 0x0000b4c000027802 */ /* 0x000fce0000000f00 */
[----:B------:R-:W-:Y:S05]  /*b4b0*/  CALL.REL.NOINC `($__internal_0_$__cuda_sm10x_tcgen05_guardrail_trap_col_being_dealloced_not_returned_by_alloc) ;  /* 0x00000000002c7944 */ /* 0x000fea0003c00000 */
[----:B------:R-:W-:Y:S05]  /*b4c0*/  BRA `(.L_x_13) ;  /* 0x0000000000087947 */ /* 0x000fea0003800000 */
.L_x_14:
[----:B------:R-:W-:-:S07]  /*b4d0*/  MOV R2, 0xb4f0 ;  /* 0x0000b4f000027802 */ /* 0x000fce0000000f00 */
[----:B------:R-:W-:Y:S05]  /*b4e0*/  CALL.REL.NOINC `($__internal_2_$__cuda_sm10x_tcgen05_guardrail_trap_unallocated_columns_being_dealloced) ;  /* 0x0000000000387944 */ /* 0x000fea0003c00000 */
.L_x_13:
[----:B------:R-:W-:Y:S01]  /*b4f0*/  NOP ;  /* 0x0000000000007918 */ /* 0x000fe20000000000 */
[----:B--2---:R-:W-:Y:S05]  /*b500*/  EXIT ;  /* 0x000000000000794d */ /* 0x004fea0003800000 */
.L_x_8:
[----:B------:R-:W0:Y:S02]  /*b510*/  SYNCS.PHASECHK.TRANS64.TRYWAIT P4, [UR13], R125 ;  /* 0x0000007dff0075a7 */ /* 0x000e24000808110d */
[----:B0-----:R-:W-:Y:S05]  /*b520*/  @!P4 BRA `(.L_x_8) ;  /* 0xfffffffc00f8c947 */ /* 0x001fea000383ffff */
[----:B------:R-:W-:Y:S05]  /*b530*/  BRA `(.L_x_16) ;  /* 0xffffff9800d87947 */ /* 0x000fea000383ffff */
.L_x_12:
[----:B------:R-:W0:Y:S02]  /*b540*/  SYNCS.PHASECHK.TRANS64.TRYWAIT P0, [UR13], R2 ;  /* 0x00000002ff0075a7 */ /* 0x000e24000800110d */
[----:B0-----:R-:W-:Y:S05]  /*b550*/  @!P0 BRA `(.L_x_12) ;  /* 0xfffffffc00f88947 */ /* 0x001fea000383ffff */
[----:B------:R-:W-:Y:S05]  /*b560*/  BRA `(.L_x_11) ;  /* 0xffffffb400f07947 */ /* 0x000fea000383ffff */
        .weak           $__internal_0_$__cuda_sm10x_tcgen05_guardrail_trap_col_being_dealloced_not_returned_by_alloc
        .type           $__internal_0_$__cuda_sm10x_tcgen05_guardrail_trap_col_being_dealloced_not_returned_by_alloc,@function
        .size           $__internal_0_$__cuda_sm10x_tcgen05_guardrail_trap_col_being_dealloced_not_returned_by_alloc,($__internal_1_$__cuda_sm10x_tcgen05_guardrail_trap_phase_invalid_during_alloc - $__internal_0_$__cuda_sm10x_tcgen05_guardrail_trap_col_being_dealloced_not_returned_by_alloc)
$__internal_0_$__cuda_sm10x_tcgen05_guardrail_trap_col_being_dealloced_not_returned_by_alloc:
[----:B------:R-:W-:Y:S05]  /*b570*/  BPT.TRAP 0x1 ;  /* 0x000000040000795c */ /* 0x000fea0000300000 */
[----:B------:R-:W-:-:S04]  /*b580*/  IMAD.MOV.U32 R3, RZ, RZ, 0x0 ;  /* 0x00000000ff037424 */ /* 0x000fc800078e00ff */
[----:B------:R-:W-:Y:S05]  /*b590*/  RET.REL.NODEC R2 `(matmul_kernel) ;  /* 0xffffff4802987950 */ /* 0x000fea0003c3ffff */
        .weak           $__internal_1_$__cuda_sm10x_tcgen05_guardrail_trap_phase_invalid_during_alloc
        .type           $__internal_1_$__cuda_sm10x_tcgen05_guardrail_trap_phase_invalid_during_alloc,@function
        .size           $__internal_1_$__cuda_sm10x_tcgen05_guardrail_trap_phase_invalid_during_alloc,($__internal_2_$__cuda_sm10x_tcgen05_guardrail_trap_unallocated_columns_being_dealloced - $__internal_1_$__cuda_sm10x_tcgen05_guardrail_trap_phase_invalid_during_alloc)
$__internal_1_$__cuda_sm10x_tcgen05_guardrail_trap_phase_invalid_during_alloc:
[----:B------:R-:W-:Y:S05]  /*b5a0*/  BPT.TRAP 0x1 ;  /* 0x000000040000795c */ /* 0x000fea0000300000 */
[----:B------:R-:W-:-:S04]  /*b5b0*/  IMAD.MOV.U32 R3, RZ, RZ, 0x0 ;  /* 0x00000000ff037424 */ /* 0x000fc800078e00ff */
[----:B------:R-:W-:Y:S05]  /*b5c0*/  RET.REL.NODEC R2 `(matmul_kernel) ;  /* 0xffffff48028c7950 */ /* 0x000fea0003c3ffff */
        .weak           $__internal_2_$__cuda_sm10x_tcgen05_guardrail_trap_unallocated_columns_being_dealloced
        .type           $__internal_2_$__cuda_sm10x_tcgen05_guardrail_trap_unallocated_columns_being_dealloced,@function
        .size           $__internal_2_$__cuda_sm10x_tcgen05_guardrail_trap_unallocated_columns_being_dealloced,(.L_x_20 - $__internal_2_$__cuda_sm10x_tcgen05_guardrail_trap_unallocated_columns_being_dealloced)
$__internal_2_$__cuda_sm10x_tcgen05_guardrail_trap_unallocated_columns_being_dealloced:
[----:B------:R-:W-:Y:S05]  /*b5d0*/  BPT.TRAP 0x1 ;  /* 0x000000040000795c */ /* 0x000fea0000300000 */
[----:B------:R-:W-:-:S04]  /*b5e0*/  IMAD.MOV.U32 R3, RZ, RZ, 0x0 ;  /* 0x00000000ff037424 */ /* 0x000fc800078e00ff */
[----:B------:R-:W-:Y:S05]  /*b5f0*/  RET.REL.NODEC R2 `(matmul_kernel) ;  /* 0xffffff4802807950 */ /* 0x000fea0003c3ffff */
.L_x_17:
[----:B------:R-:W-:-:S00]  /*b600*/  BRA `(.L_x_17) ;  /* 0xfffffffc00fc7947 */ /* 0x000fc0000383ffff */
[----:B------:R-:W-:-:S00]  /*b610*/  NOP ;  /* 0x0000000000007918 */ /* 0x000fc00000000000 */
        /* <DEDUP_REMOVED lines=14> */
.L_x_20:


//--------------------- .nv.shared.matmul_kernel  --------------------------
	.section	.nv.shared.matmul_kernel,"aw",@nobits
	.sectionflags	@""
	.align	16
	.zero		1024


//--------------------- .nv.shared.reserved.0     --------------------------
	.section	.nv.shared.reserved.0,"aw",@nobits
	.align	8
	.weak		__nv_reservedSMEM_offset_0_alias
	.size		__nv_reservedSMEM_offset_0_alias, 0, 64
	.other		__nv_reservedSMEM_offset_0_alias,@"STO_CUDA_RESERVED_SHARED STV_DEFAULT"
__nv_reservedSMEM_offset_0_alias:
	.zero		0
.nv.shared.reserved.0:
	.zero		64
	.weak		__nv_reservedSMEM_allocation_phase
	.type		__nv_reservedSMEM_allocation_phase,@object
	.size		__nv_reservedSMEM_allocation_phase,(.L_0 - __nv_reservedSMEM_allocation_phase)
__nv_reservedSMEM_allocation_phase:
	.zero		1
.L_0:
	.zero		7
	.weak		__nv_reservedSMEM_devtool_atexit_pc
	.type		__nv_reservedSMEM_devtool_atexit_pc,@object
	.size		__nv_reservedSMEM_devtool_atexit_pc,(__nv_reservedSMEM_allocation_mask - __nv_reservedSMEM_devtool_atexit_pc)
__nv_reservedSMEM_devtool_atexit_pc:
	.zero		8
	.weak		__nv_reservedSMEM_allocation_mask
	.type		__nv_reservedSMEM_allocation_mask,@object
	.size		__nv_reservedSMEM_allocation_mask,(.L_2 - __nv_reservedSMEM_allocation_mask)
__nv_reservedSMEM_allocation_mask:
	.zero		4
.L_2:


//--------------------- .nv.constant0.matmul_kernel --------------------------
	.section	.nv.constant0.matmul_kernel,"a",@progbits
	.sectionflags	@""
	.align	4
.nv.constant0.matmul_kernel:
	.zero		976


//--------------------- SYMBOLS --------------------------

	.type		.nv.reservedSmem.offset0,@object
	.size		.nv.reservedSmem.offset0,0x4
	.type		.nv.reservedSmem.cap,@object
	.size		.nv.reservedSmem.cap,0x4
